	.target	sm_100a

	.elftype	@"ET_EXEC"


//--------------------- .note.nv.tkinfo           --------------------------
	.section	.note.nv.tkinfo,"",@"SHT_NOTE"
	.sectionflags	@"SHF_NOTE_NV_TKINFO"
	.tkinfo
        /*0018*/ 	.word	0x00000002
        /*0030*/ 	.string	""
        /*0030*/ 	.string	"ptxas"
        /*0030*/ 	.string	"Cuda compilation tools, release 13.0, V13.0.88"
        /*0030*/ 	.string	"Build cuda_13.0.r13.0/compiler.36424714_0"
        /*0030*/ 	.string	"-arch sm_100a -m 64 "



//--------------------- .note.nv.cuinfo           --------------------------
	.section	.note.nv.cuinfo,"",@"SHT_NOTE"
	.sectionflags	@"SHF_NOTE_NV_CUINFO"
        /*0018*/ 	.short	0x0002
        /*001a*/ 	.short	0x0064
        /*001c*/ 	.short	0x0082
	.zero		2


//--------------------- .nv.info                  --------------------------
	.section	.nv.info,"",@"SHT_CUDA_INFO"
	.align	4


	//----- nvinfo : EIATTR_REGCOUNT
	.align		4
        /*0000*/ 	.byte	0x04, 0x2f
        /*0002*/ 	.short	(.L_19 - .L_18)
	.align		4
.L_18:
        /*0004*/ 	.word	index@(_ZN7cutlass13device_kernelINS_4gemm6kernel13GemmUniversalIN4cute5tupleIJiiiiEEENS1_10collective13CollectiveMmaINS1_35MainloopSm100TmaUmmaWarpSpecializedILi2ELi2ELi4ENS5_IJNS4_1CILi1EEESB_SB_EEEEENS5_IJNSA_ILi64EEENSA_ILi128EEESF_EEEaNS5_IJlSB_lEEEaSH_NS4_8TiledMMAINS4_8MMA_AtomIJNS4_15SM100_MMA_S8_SSIaaiLi64ELi128ELNS4_4UMMA5MajorE0ELSM_0ELNSL_8SaturateE0EEEEEENS4_6LayoutISC_NS5_IJNSA_ILi0EEESR_SR_EEEEENS5_IJNS4_10UnderscoreESU_SU_EEEEENS4_13SM90_TMA_LOADENS4_14ComposedLayoutINS4_7SwizzleILi3ELi4ELi3EEENS4_18smem_ptr_flag_bitsILi8EEENSQ_INS5_IJNSA_ILi8EEESF_EEENS5_IJSF_SB_EEEEEEEvNS4_8identityESX_S17_vS18_EENS_8epilogue10collective18CollectiveEpilogueINS1A_23Sm100TmaWarpSpecializedILi2ELi2ELi32ELb0ELb0EEEJSG_NS5_IJNSQ_ISE_SB_EES1F_EEEaSH_aSH_NS1A_6fusion15FusionCallbacksIS1E_NS1H_17LinearCombinationIaiaiLNS_15FloatRoundStyleE2EEESG_S1G_JEEENS4_5SM1004TMEM4LOAD26SM100_TMEM_LOAD_16dp32b32xESX_NSY_INSZ_ILi2ELi4ELi3EEES12_NSQ_INS5_IJS13_SE_EEENS5_IJSE_SB_EEEEEEENS4_39AutoVectorizingCopyWithAssumedAlignmentILi128EEENS4_14SM90_TMA_STOREES1V_S1X_S1X_EEEvvEEEEvNT_6ParamsE)
        /*0008*/ 	.word	0x0000007a


	//----- nvinfo : EIATTR_FRAME_SIZE
	.align		4
.L_19:
        /*000c*/ 	.byte	0x04, 0x11
        /*000e*/ 	.short	(.L_21 - .L_20)
	.align		4
.L_20:
        /*0010*/ 	.word	index@($__internal_2_$__cuda_sm10x_tcgen05_guardrail_trap_unallocated_columns_being_dealloced)
        /*0014*/ 	.word	0x00000000


	//----- nvinfo : EIATTR_FRAME_SIZE
	.align		4
.L_21:
        /*0018*/ 	.byte	0x04, 0x11
        /*001a*/ 	.short	(.L_23 - .L_22)
	.align		4
.L_22:
        /*001c*/ 	.word	index@($__internal_1_$__cuda_sm10x_tcgen05_guardrail_trap_phase_invalid_during_alloc)
        /*0020*/ 	.word	0x00000000


	//----- nvinfo : EIATTR_FRAME_SIZE
	.align		4
.L_23:
        /*0024*/ 	.byte	0x04, 0x11
        /*0026*/ 	.short	(.L_25 - .L_24)
	.align		4
.L_24:
        /*0028*/ 	.word	index@($__internal_0_$__cuda_sm10x_tcgen05_guardrail_trap_col_being_dealloced_not_returned_by_alloc)
        /*002c*/ 	.word	0x00000000


	//----- nvinfo : EIATTR_FRAME_SIZE
	.align		4
.L_25:
        /*0030*/ 	.byte	0x04, 0x11
        /*0032*/ 	.short	(.L_27 - .L_26)
	.align		4
.L_26:
        /*0034*/ 	.word	index@(_ZN7cutlass13device_kernelINS_4gemm6kernel13GemmUniversalIN4cute5tupleIJiiiiEEENS1_10collective13CollectiveMmaINS1_35MainloopSm100TmaUmmaWarpSpecializedILi2ELi2ELi4ENS5_IJNS4_1CILi1EEESB_SB_EEEEENS5_IJNSA_ILi64EEENSA_ILi128EEESF_EEEaNS5_IJlSB_lEEEaSH_NS4_8TiledMMAINS4_8MMA_AtomIJNS4_15SM100_MMA_S8_SSIaaiLi64ELi128ELNS4_4UMMA5MajorE0ELSM_0ELNSL_8SaturateE0EEEEEENS4_6LayoutISC_NS5_IJNSA_ILi0EEESR_SR_EEEEENS5_IJNS4_10UnderscoreESU_SU_EEEEENS4_13SM90_TMA_LOADENS4_14ComposedLayoutINS4_7SwizzleILi3ELi4ELi3EEENS4_18smem_ptr_flag_bitsILi8EEENSQ_INS5_IJNSA_ILi8EEESF_EEENS5_IJSF_SB_EEEEEEEvNS4_8identityESX_S17_vS18_EENS_8epilogue10collective18CollectiveEpilogueINS1A_23Sm100TmaWarpSpecializedILi2ELi2ELi32ELb0ELb0EEEJSG_NS5_IJNSQ_ISE_SB_EES1F_EEEaSH_aSH_NS1A_6fusion15FusionCallbacksIS1E_NS1H_17LinearCombinationIaiaiLNS_15FloatRoundStyleE2EEESG_S1G_JEEENS4_5SM1004TMEM4LOAD26SM100_TMEM_LOAD_16dp32b32xESX_NSY_INSZ_ILi2ELi4ELi3EEES12_NSQ_INS5_IJS13_SE_EEENS5_IJSE_SB_EEEEEEENS4_39AutoVectorizingCopyWithAssumedAlignmentILi128EEENS4_14SM90_TMA_STOREES1V_S1X_S1X_EEEvvEEEEvNT_6ParamsE)
        /*0038*/ 	.word	0x00000000


	//----- nvinfo : EIATTR_MIN_STACK_SIZE
	.align		4
.L_27:
        /*003c*/ 	.byte	0x04, 0x12
        /*003e*/ 	.short	(.L_29 - .L_28)
	.align		4
.L_28:
        /*0040*/ 	.word	index@(_ZN7cutlass13device_kernelINS_4gemm6kernel13GemmUniversalIN4cute5tupleIJiiiiEEENS1_10collective13CollectiveMmaINS1_35MainloopSm100TmaUmmaWarpSpecializedILi2ELi2ELi4ENS5_IJNS4_1CILi1EEESB_SB_EEEEENS5_IJNSA_ILi64EEENSA_ILi128EEESF_EEEaNS5_IJlSB_lEEEaSH_NS4_8TiledMMAINS4_8MMA_AtomIJNS4_15SM100_MMA_S8_SSIaaiLi64ELi128ELNS4_4UMMA5MajorE0ELSM_0ELNSL_8SaturateE0EEEEEENS4_6LayoutISC_NS5_IJNSA_ILi0EEESR_SR_EEEEENS5_IJNS4_10UnderscoreESU_SU_EEEEENS4_13SM90_TMA_LOADENS4_14ComposedLayoutINS4_7SwizzleILi3ELi4ELi3EEENS4_18smem_ptr_flag_bitsILi8EEENSQ_INS5_IJNSA_ILi8EEESF_EEENS5_IJSF_SB_EEEEEEEvNS4_8identityESX_S17_vS18_EENS_8epilogue10collective18CollectiveEpilogueINS1A_23Sm100TmaWarpSpecializedILi2ELi2ELi32ELb0ELb0EEEJSG_NS5_IJNSQ_ISE_SB_EES1F_EEEaSH_aSH_NS1A_6fusion15FusionCallbacksIS1E_NS1H_17LinearCombinationIaiaiLNS_15FloatRoundStyleE2EEESG_S1G_JEEENS4_5SM1004TMEM4LOAD26SM100_TMEM_LOAD_16dp32b32xESX_NSY_INSZ_ILi2ELi4ELi3EEES12_NSQ_INS5_IJS13_SE_EEENS5_IJSE_SB_EEEEEEENS4_39AutoVectorizingCopyWithAssumedAlignmentILi128EEENS4_14SM90_TMA_STOREES1V_S1X_S1X_EEEvvEEEEvNT_6ParamsE)
        /*0044*/ 	.word	0x00000000
.L_29:


//--------------------- .nv.compat                --------------------------
	.section	.nv.compat,"",@"SHT_CUDA_COMPAT_INFO"
	.align	4
        /*0000*/ 	.byte	0x02, 0x09, 0x01, 0x00, 0x02, 0x02, 0x03, 0x00, 0x02, 0x05, 0x06, 0x00, 0x03, 0x07, 0x01, 0x01
        /*0010*/ 	.byte	0x02, 0x03, 0x01, 0x00, 0x02, 0x06, 0x01, 0x00, 0x04, 0x0b, 0x08, 0x00, 0x01, 0x00, 0x00, 0x00
        /*0020*/ 	.byte	0x00, 0x00, 0x00, 0x00


//--------------------- .nv.info._ZN7cutlass13device_kernelINS_4gemm6kernel13GemmUniversalIN4cute5tupleIJiiiiEEENS1_10collective13CollectiveMmaINS1_35MainloopSm100TmaUmmaWarpSpecializedILi2ELi2ELi4ENS5_IJNS4_1CILi1EEESB_SB_EEEEENS5_IJNSA_ILi64EEENSA_ILi128EEESF_EEEaNS5_IJlSB_lEEEaSH_NS4_8TiledMMAINS4_8MMA_AtomIJNS4_15SM100_MMA_S8_SSIaaiLi64ELi128ELNS4_4UMMA5MajorE0ELSM_0ELNSL_8SaturateE0EEEEEENS4_6LayoutISC_NS5_IJNSA_ILi0EEESR_SR_EEEEENS5_IJNS4_10UnderscoreESU_SU_EEEEENS4_13SM90_TMA_LOADENS4_14ComposedLayoutINS4_7SwizzleILi3ELi4ELi3EEENS4_18smem_ptr_flag_bitsILi8EEENSQ_INS5_IJNSA_ILi8EEESF_EEENS5_IJSF_SB_EEEEEEEvNS4_8identityESX_S17_vS18_EENS_8epilogue10collective18CollectiveEpilogueINS1A_23Sm100TmaWarpSpecializedILi2ELi2ELi32ELb0ELb0EEEJSG_NS5_IJNSQ_ISE_SB_EES1F_EEEaSH_aSH_NS1A_6fusion15FusionCallbacksIS1E_NS1H_17LinearCombinationIaiaiLNS_15FloatRoundStyleE2EEESG_S1G_JEEENS4_5SM1004TMEM4LOAD26SM100_TMEM_LOAD_16dp32b32xESX_NSY_INSZ_ILi2ELi4ELi3EEES12_NSQ_INS5_IJS13_SE_EEENS5_IJSE_SB_EEEEEEENS4_39AutoVectorizingCopyWithAssumedAlignmentILi128EEENS4_14SM90_TMA_STOREES1V_S1X_S1X_EEEvvEEEEvNT_6ParamsE --------------------------
	.section	.nv.info._ZN7cutlass13device_kernelINS_4gemm6kernel13GemmUniversalIN4cute5tupleIJiiiiEEENS1_10collective13CollectiveMmaINS1_35MainloopSm100TmaUmmaWarpSpecializedILi2ELi2ELi4ENS5_IJNS4_1CILi1EEESB_SB_EEEEENS5_IJNSA_ILi64EEENSA_ILi128EEESF_EEEaNS5_IJlSB_lEEEaSH_NS4_8TiledMMAINS4_8MMA_AtomIJNS4_15SM100_MMA_S8_SSIaaiLi64ELi128ELNS4_4UMMA5MajorE0ELSM_0ELNSL_8SaturateE0EEEEEENS4_6LayoutISC_NS5_IJNSA_ILi0EEESR_SR_EEEEENS5_IJNS4_10UnderscoreESU_SU_EEEEENS4_13SM90_TMA_LOADENS4_14ComposedLayoutINS4_7SwizzleILi3ELi4ELi3EEENS4_18smem_ptr_flag_bitsILi8EEENSQ_INS5_IJNSA_ILi8EEESF_EEENS5_IJSF_SB_EEEEEEEvNS4_8identityESX_S17_vS18_EENS_8epilogue10collective18CollectiveEpilogueINS1A_23Sm100TmaWarpSpecializedILi2ELi2ELi32ELb0ELb0EEEJSG_NS5_IJNSQ_ISE_SB_EES1F_EEEaSH_aSH_NS1A_6fusion15FusionCallbacksIS1E_NS1H_17LinearCombinationIaiaiLNS_15FloatRoundStyleE2EEESG_S1G_JEEENS4_5SM1004TMEM4LOAD26SM100_TMEM_LOAD_16dp32b32xESX_NSY_INSZ_ILi2ELi4ELi3EEES12_NSQ_INS5_IJS13_SE_EEENS5_IJSE_SB_EEEEEEENS4_39AutoVectorizingCopyWithAssumedAlignmentILi128EEENS4_14SM90_TMA_STOREES1V_S1X_S1X_EEEvvEEEEvNT_6ParamsE,"",@"SHT_CUDA_INFO"
	.sectionflags	@""
	.align	4


	//----- nvinfo : EIATTR_CUDA_API_VERSION
	.align		4
        /*0000*/ 	.byte	0x04, 0x37
        /*0002*/ 	.short	(.L_31 - .L_30)
.L_30:
        /*0004*/ 	.word	0x00000082


	//----- nvinfo : EIATTR_KPARAM_INFO
	.align		4
.L_31:
        /*0008*/ 	.byte	0x04, 0x17
        /*000a*/ 	.short	(.L_33 - .L_32)
.L_32:
        /*000c*/ 	.word	0x00000000
        /*0010*/ 	.short	0x0000
        /*0012*/ 	.short	0x0000
        /*0014*/ 	.byte	0x00, 0xf0, 0x01, 0x20


	//----- nvinfo : EIATTR_AT_ENTRY_FRAGMENTS
	.align		4
.L_33:
        /*0018*/ 	.byte	0x04, 0x4f
        /*001a*/ 	.short	(.L_35 - .L_34)


	//   ....[0]....
.L_34:
        /*001c*/ 	.word	0x00000006


	//----- nvinfo : EIATTR_RESERVED_SMEM_USED
	.align		4
.L_35:
        /*0020*/ 	.byte	0x01, 0x41
	.zero		2


	//----- nvinfo : EIATTR_SPARSE_MMA_MASK
	.align		4
        /*0024*/ 	.byte	0x03, 0x50
        /*0026*/ 	.short	0x0000


	//----- nvinfo : EIATTR_TCGEN05_1CTA_USED
	.align		4
        /*0028*/ 	.byte	0x01, 0x51
	.zero		2


	//----- nvinfo : EIATTR_MAXREG_COUNT
	.align		4
        /*002c*/ 	.byte	0x03, 0x1b
        /*002e*/ 	.short	0x00ff


	//----- nvinfo : EIATTR_NUM_BARRIERS
	.align		4
        /*0030*/ 	.byte	0x02, 0x4c
        /*0032*/ 	.byte	0x07
	.zero		1


	//----- nvinfo : EIATTR_EXTERNS
	.align		4
        /*0034*/ 	.byte	0x04, 0x0f
        /*0036*/ 	.short	(.L_37 - .L_36)


	//   ....[0]....
	.align		4
.L_36:
        /*0038*/ 	.word	index@(__assertfail)


	//----- nvinfo : EIATTR_MERCURY_ISA_VERSION
	.align		4
.L_37:
        /*003c*/ 	.byte	0x03, 0x5f
        /*003e*/ 	.short	0x0101


	//----- nvinfo : EIATTR_INT_WARP_WIDE_INSTR_OFFSETS
	.align		4
        /*0040*/ 	.byte	0x04, 0x31
        /*0042*/ 	.short	(.L_39 - .L_38)


	//   ....[0]....
.L_38:
        /*0044*/ 	.word	0x00001d60


	//   ....[1]....
        /*0048*/ 	.word	0x000036f0


	//   ....[2]....
        /*004c*/ 	.word	0x00003710


	//   ....[3]....
        /*0050*/ 	.word	0x00003740


	//   ....[4]....
        /*0054*/ 	.word	0x00004070


	//   ....[5]....
        /*0058*/ 	.word	0x000040e0


	//   ....[6]....
        /*005c*/ 	.word	0x000042c0


	//   ....[7]....
        /*0060*/ 	.word	0x00004420


	//----- nvinfo : EIATTR_COOP_GROUP_MASK_REGIDS
	.align		4
.L_39:
        /*0064*/ 	.byte	0x04, 0x29
        /*0066*/ 	.short	(.L_41 - .L_40)


	//   ....[0]....
.L_40:
        /*0068*/ 	.word	0xffffffff


	//   ....[1]....
        /*006c*/ 	.word	0xffffffff


	//   ....[2]....
        /*0070*/ 	.word	0xffffffff


	//   ....[3]....
        /*0074*/ 	.word	0xffffffff


	//   ....[4]....
        /*0078*/ 	.word	0xffffffff


	//   ....[5]....
        /*007c*/ 	.word	0xffffffff


	//   ....[6]....
        /*0080*/ 	.word	0xffffffff


	//   ....[7]....
        /*0084*/ 	.word	0xffffffff


	//   ....[8]....
        /*0088*/ 	.word	0xffffffff


	//   ....[9]....
        /*008c*/ 	.word	0xffffffff


	//   ....[10]....
        /*0090*/ 	.word	0xffffffff


	//   ....[11]....
        /*0094*/ 	.word	0xffffffff


	//   ....[12]....
        /*0098*/ 	.word	0xffffffff


	//----- nvinfo : EIATTR_COOP_GROUP_INSTR_OFFSETS
	.align		4
.L_41:
        /*009c*/ 	.byte	0x04, 0x28
        /*009e*/ 	.short	(.L_43 - .L_42)


	//   ....[0]....
.L_42:
        /*00a0*/ 	.word	0x00000090


	//   ....[1]....
        /*00a4*/ 	.word	0x000004d0


	//   ....[2]....
        /*00a8*/ 	.word	0x00000600


	//   ....[3]....
        /*00ac*/ 	.word	0x00000760


	//   ....[4]....
        /*00b0*/ 	.word	0x00000860


	//   ....[5]....
        /*00b4*/ 	.word	0x000009d0


	//   ....[6]....
        /*00b8*/ 	.word	0x00000b70


	//   ....[7]....
        /*00bc*/ 	.word	0x00001c40


	//   ....[8]....
        /*00c0*/ 	.word	0x00002900


	//   ....[9]....
        /*00c4*/ 	.word	0x00002b10


	//   ....[10]....
        /*00c8*/ 	.word	0x00002b40


	//   ....[11]....
        /*00cc*/ 	.word	0x000035d0


	//   ....[12]....
        /*00d0*/ 	.word	0x00003800


	//----- nvinfo : EIATTR_VRC_CTA_INIT_COUNT
	.align		4
.L_43:
        /*00d4*/ 	.byte	0x02, 0x4a
        /*00d6*/ 	.byte	0x80
	.zero		1


	//----- nvinfo : EIATTR_SYSCALL_OFFSETS
	.align		4
        /*00d8*/ 	.byte	0x04, 0x46
        /*00da*/ 	.short	(.L_45 - .L_44)


	//   ....[0]....
.L_44:
        /*00dc*/ 	.word	0x00004e70


	//   ....[1]....
        /*00e0*/ 	.word	0x00004fb0


	//   ....[2]....
        /*00e4*/ 	.word	0x000057b0


	//   ....[3]....
        /*00e8*/ 	.word	0x00006550


	//----- nvinfo : EIATTR_MBARRIER_INSTR_OFFSETS
	.align		4
.L_45:
        /*00ec*/ 	.byte	0x04, 0x39
        /*00ee*/ 	.short	(.L_47 - .L_46)


	//   ....[0]....
.L_46:
        /*00f0*/ 	.word	0x000005b0
        /*00f4*/ 	.word	0x000000ff
        /*00f8*/ 	.word	0x00000000
        /*00fc*/ 	.short	0x0100
        /*00fe*/ 	.byte	0x05
	.zero		1


	//   ....[1]....
        /*0100*/ 	.word	0x000005c0
        /*0104*/ 	.word	0x000000ff
        /*0108*/ 	.word	0x00000010
        /*010c*/ 	.short	0x0100
        /*010e*/ 	.byte	0x05
	.zero		1


	//   ....[2]....
        /*0110*/ 	.word	0x000005d0
        /*0114*/ 	.word	0x000000ff
        /*0118*/ 	.word	0x00000008
        /*011c*/ 	.short	0x0100
        /*011e*/ 	.byte	0x05
	.zero		1


	//   ....[3]....
        /*0120*/ 	.word	0x000005e0
        /*0124*/ 	.word	0x000000ff
        /*0128*/ 	.word	0x00000018
        /*012c*/ 	.short	0x0100
        /*012e*/ 	.byte	0x05
	.zero		1


	//   ....[4]....
        /*0130*/ 	.word	0x00000710
        /*0134*/ 	.word	0x000000ff
        /*0138*/ 	.word	0x00000020
        /*013c*/ 	.short	0x0100
        /*013e*/ 	.byte	0x07
	.zero		1


	//   ....[5]....
        /*0140*/ 	.word	0x00000720
        /*0144*/ 	.word	0x000000ff
        /*0148*/ 	.word	0x00000030
        /*014c*/ 	.short	0x0100
        /*014e*/ 	.byte	0x07
	.zero		1


	//   ....[6]....
        /*0150*/ 	.word	0x00000730
        /*0154*/ 	.word	0x000000ff
        /*0158*/ 	.word	0x00000028
        /*015c*/ 	.short	0x0100
        /*015e*/ 	.byte	0x07
	.zero		1


	//   ....[7]....
        /*0160*/ 	.word	0x00000740
        /*0164*/ 	.word	0x000000ff
        /*0168*/ 	.word	0x00000038
        /*016c*/ 	.short	0x0100
        /*016e*/ 	.byte	0x07
	.zero		1


	//   ....[8]....
        /*0170*/ 	.word	0x00000830
        /*0174*/ 	.word	0x000000ff
        /*0178*/ 	.word	0x00000040
        /*017c*/ 	.short	0x0100
        /*017e*/ 	.byte	0x05
	.zero		1


	//   ....[9]....
        /*0180*/ 	.word	0x00000840
        /*0184*/ 	.word	0x000000ff
        /*0188*/ 	.word	0x00000048
        /*018c*/ 	.short	0x0100
        /*018e*/ 	.byte	0x05
	.zero		1


	//   ....[10]....
        /*0190*/ 	.word	0x00000980
        /*0194*/ 	.word	0x000000ff
        /*0198*/ 	.word	0x00000050
        /*019c*/ 	.short	0x0100
        /*019e*/ 	.byte	0x05
	.zero		1


	//   ....[11]....
        /*01a0*/ 	.word	0x00000990
        /*01a4*/ 	.word	0x000000ff
        /*01a8*/ 	.word	0x00000060
        /*01ac*/ 	.short	0x0100
        /*01ae*/ 	.byte	0x05
	.zero		1


	//   ....[12]....
        /*01b0*/ 	.word	0x000009a0
        /*01b4*/ 	.word	0x000000ff
        /*01b8*/ 	.word	0x00000058
        /*01bc*/ 	.short	0x0100
        /*01be*/ 	.byte	0x05
	.zero		1


	//   ....[13]....
        /*01c0*/ 	.word	0x000009b0
        /*01c4*/ 	.word	0x000000ff
        /*01c8*/ 	.word	0x00000068
        /*01cc*/ 	.short	0x0100
        /*01ce*/ 	.byte	0x05
	.zero		1


	//   ....[14]....
        /*01d0*/ 	.word	0x00000ae0
        /*01d4*/ 	.word	0x000000ff
        /*01d8*/ 	.word	0x00000070
        /*01dc*/ 	.short	0x0100
        /*01de*/ 	.byte	0x07
	.zero		1


	//   ....[15]....
        /*01e0*/ 	.word	0x00000af0
        /*01e4*/ 	.word	0x000000ff
        /*01e8*/ 	.word	0x00000090
        /*01ec*/ 	.short	0x0100
        /*01ee*/ 	.byte	0x07
	.zero		1


	//   ....[16]....
        /*01f0*/ 	.word	0x00000b00
        /*01f4*/ 	.word	0x000000ff
        /*01f8*/ 	.word	0x00000078
        /*01fc*/ 	.short	0x0100
        /*01fe*/ 	.byte	0x07
	.zero		1


	//   ....[17]....
        /*0200*/ 	.word	0x00000b10
        /*0204*/ 	.word	0x000000ff
        /*0208*/ 	.word	0x00000098
        /*020c*/ 	.short	0x0100
        /*020e*/ 	.byte	0x07
	.zero		1


	//   ....[18]....
        /*0210*/ 	.word	0x00000b20
        /*0214*/ 	.word	0x000000ff
        /*0218*/ 	.word	0x00000080
        /*021c*/ 	.short	0x0100
        /*021e*/ 	.byte	0x07
	.zero		1


	//   ....[19]....
        /*0220*/ 	.word	0x00000b30
        /*0224*/ 	.word	0x000000ff
        /*0228*/ 	.word	0x000000a0
        /*022c*/ 	.short	0x0100
        /*022e*/ 	.byte	0x07
	.zero		1


	//   ....[20]....
        /*0230*/ 	.word	0x00000b40
        /*0234*/ 	.word	0x000000ff
        /*0238*/ 	.word	0x00000088
        /*023c*/ 	.short	0x0100
        /*023e*/ 	.byte	0x07
	.zero		1


	//   ....[21]....
        /*0240*/ 	.word	0x00000b50
        /*0244*/ 	.word	0x000000ff
        /*0248*/ 	.word	0x000000a8
        /*024c*/ 	.short	0x0100
        /*024e*/ 	.byte	0x07
	.zero		1


	//   ....[22]....
        /*0250*/ 	.word	0x00000c40
        /*0254*/ 	.word	0x000000ff
        /*0258*/ 	.word	0x000000b0
        /*025c*/ 	.short	0x0100
        /*025e*/ 	.byte	0x05
	.zero		1


	//   ....[23]....
        /*0260*/ 	.word	0x00000c50
        /*0264*/ 	.word	0x000000ff
        /*0268*/ 	.word	0x000000c0
        /*026c*/ 	.short	0x0100
        /*026e*/ 	.byte	0x05
	.zero		1


	//   ....[24]....
        /*0270*/ 	.word	0x00000c60
        /*0274*/ 	.word	0x000000ff
        /*0278*/ 	.word	0x000000b8
        /*027c*/ 	.short	0x0100
        /*027e*/ 	.byte	0x05
	.zero		1


	//   ....[25]....
        /*0280*/ 	.word	0x00000c70
        /*0284*/ 	.word	0x000000ff
        /*0288*/ 	.word	0x000000c8
        /*028c*/ 	.short	0x0100
        /*028e*/ 	.byte	0x05
	.zero		1


	//   ....[26]....
        /*0290*/ 	.word	0x00001540
        /*0294*/ 	.word	0x00000003
        /*0298*/ 	.word	0x000000c0
        /*029c*/ 	.short	0x010a
        /*029e*/ 	.byte	0xff
	.zero		1


	//   ....[27]....
        /*02a0*/ 	.word	0x00001570
        /*02a4*/ 	.word	0x00000003
        /*02a8*/ 	.word	0x000000b0
        /*02ac*/ 	.short	0x0101
        /*02ae*/ 	.byte	0xff
	.zero		1


	//   ....[28]....
        /*02b0*/ 	.word	0x00001640
        /*02b4*/ 	.word	0x000000ff
        /*02b8*/ 	.word	0x00000010
        /*02bc*/ 	.short	0x010a
        /*02be*/ 	.byte	0x08
	.zero		1


	//   ....[29]....
        /*02c0*/ 	.word	0x000016e0
        /*02c4*/ 	.word	0x000000ff
        /*02c8*/ 	.word	0x00000010
        /*02cc*/ 	.short	0x010a
        /*02ce*/ 	.byte	0x21
	.zero		1


	//   ....[30]....
        /*02d0*/ 	.word	0x00001830
        /*02d4*/ 	.word	0x000000ff
        /*02d8*/ 	.word	0x00000010
        /*02dc*/ 	.short	0x010a
        /*02de*/ 	.byte	0x08
	.zero		1


	//   ....[31]....
        /*02e0*/ 	.word	0x00001940
        /*02e4*/ 	.word	0x000000ff
        /*02e8*/ 	.word	0x00000048
        /*02ec*/ 	.short	0x0101
        /*02ee*/ 	.byte	0x04
	.zero		1


	//   ....[32]....
        /*02f0*/ 	.word	0x00001960
        /*02f4*/ 	.word	0x000000ff
        /*02f8*/ 	.word	0x00000010
        /*02fc*/ 	.short	0x010a
        /*02fe*/ 	.byte	0x08
	.zero		1


	//   ....[33]....
        /*0300*/ 	.word	0x000019e0
        /*0304*/ 	.word	0x000000ff
        /*0308*/ 	.word	0x00000010
        /*030c*/ 	.short	0x010a
        /*030e*/ 	.byte	0x11
	.zero		1


	//   ....[34]....
        /*0310*/ 	.word	0x00001b30
        /*0314*/ 	.word	0x000000ff
        /*0318*/ 	.word	0x00000010
        /*031c*/ 	.short	0x010a
        /*031e*/ 	.byte	0x08
	.zero		1


	//   ....[35]....
        /*0320*/ 	.word	0x00001c70
        /*0324*/ 	.word	0x00000002
        /*0328*/ 	.word	0x00000050
        /*032c*/ 	.short	0x010a
        /*032e*/ 	.byte	0xff
	.zero		1


	//   ....[36]....
        /*0330*/ 	.word	0x00001d30
        /*0334*/ 	.word	0x00000002
        /*0338*/ 	.word	0x00000000
        /*033c*/ 	.short	0x0101
        /*033e*/ 	.byte	0xff
	.zero		1


	//   ....[37]....
        /*0340*/ 	.word	0x00002290
        /*0344*/ 	.word	0x000000ff
        /*0348*/ 	.word	0x00000000
        /*034c*/ 	.short	0x010a
        /*034e*/ 	.byte	0x04
	.zero		1


	//   ....[38]....
        /*0350*/ 	.word	0x00002330
        /*0354*/ 	.word	0x00000000
        /*0358*/ 	.word	0x00000000
        /*035c*/ 	.short	0x010a
        /*035e*/ 	.byte	0xff
	.zero		1


	//   ....[39]....
        /*0360*/ 	.word	0x00002450
        /*0364*/ 	.word	0x00000000
        /*0368*/ 	.word	0x000000b0
        /*036c*/ 	.short	0x010a
        /*036e*/ 	.byte	0xff
	.zero		1


	//   ....[40]....
        /*0370*/ 	.word	0x000024b0
        /*0374*/ 	.word	0x00000004
        /*0378*/ 	.word	0x00000000
        /*037c*/ 	.short	0x0101
        /*037e*/ 	.byte	0xff
	.zero		1


	//   ....[41]....
        /*0380*/ 	.word	0x000024d0
        /*0384*/ 	.word	0x000000ff
        /*0388*/ 	.word	0x00000060
        /*038c*/ 	.short	0x010a
        /*038e*/ 	.byte	0x05
	.zero		1


	//   ....[42]....
        /*0390*/ 	.word	0x000025f0
        /*0394*/ 	.word	0x00000000
        /*0398*/ 	.word	0x00000050
        /*039c*/ 	.short	0x010a
        /*039e*/ 	.byte	0xff
	.zero		1


	//   ....[43]....
        /*03a0*/ 	.word	0x00002700
        /*03a4*/ 	.word	0x00000000
        /*03a8*/ 	.word	0x00000000
        /*03ac*/ 	.short	0x0101
        /*03ae*/ 	.byte	0xff
	.zero		1


	//   ....[44]....
        /*03b0*/ 	.word	0x00002790
        /*03b4*/ 	.word	0x000000ff
        /*03b8*/ 	.word	0x00000060
        /*03bc*/ 	.short	0x0106
        /*03be*/ 	.byte	0x05
	.zero		1


	//   ....[45]....
        /*03c0*/ 	.word	0x000027b0
        /*03c4*/ 	.word	0x000000ff
        /*03c8*/ 	.word	0x00000060
        /*03cc*/ 	.short	0x010a
        /*03ce*/ 	.byte	0x05
	.zero		1


	//   ....[46]....
        /*03d0*/ 	.word	0x00002840
        /*03d4*/ 	.word	0x000000ff
        /*03d8*/ 	.word	0x00000060
        /*03dc*/ 	.short	0x0106
        /*03de*/ 	.byte	0x04
	.zero		1


	//   ....[47]....
        /*03e0*/ 	.word	0x00002880
        /*03e4*/ 	.word	0x00000000
        /*03e8*/ 	.word	0x00000060
        /*03ec*/ 	.short	0x010a
        /*03ee*/ 	.byte	0xff
	.zero		1


	//   ....[48]....
        /*03f0*/ 	.word	0x00002dc0
        /*03f4*/ 	.word	0x00000000
        /*03f8*/ 	.word	0x00000050
        /*03fc*/ 	.short	0x010a
        /*03fe*/ 	.byte	0xff
	.zero		1


	//   ....[49]....
        /*0400*/ 	.word	0x00002ec0
        /*0404*/ 	.word	0x00000003
        /*0408*/ 	.word	0x00000000
        /*040c*/ 	.short	0x0101
        /*040e*/ 	.byte	0xff
	.zero		1


	//   ....[50]....
        /*0410*/ 	.word	0x00002ed0
        /*0414*/ 	.word	0x000000ff
        /*0418*/ 	.word	0x00000000
        /*041c*/ 	.short	0x010a
        /*041e*/ 	.byte	0x06
	.zero		1


	//   ....[51]....
        /*0420*/ 	.word	0x00002f50
        /*0424*/ 	.word	0x000000ff
        /*0428*/ 	.word	0x00000090
        /*042c*/ 	.short	0x010a
        /*042e*/ 	.byte	0x07
	.zero		1


	//   ....[52]....
        /*0430*/ 	.word	0x00003030
        /*0434*/ 	.word	0x000000ff
        /*0438*/ 	.word	0x00000000
        /*043c*/ 	.short	0x010a
        /*043e*/ 	.byte	0x06
	.zero		1


	//   ....[53]....
        /*0440*/ 	.word	0x00003160
        /*0444*/ 	.word	0x000000ff
        /*0448*/ 	.word	0x00000000
        /*044c*/ 	.short	0x010a
        /*044e*/ 	.byte	0x1a
	.zero		1


	//   ....[54]....
        /*0450*/ 	.word	0x00003400
        /*0454*/ 	.word	0x000000ff
        /*0458*/ 	.word	0x00000000
        /*045c*/ 	.short	0x010a
        /*045e*/ 	.byte	0x06
	.zero		1


	//   ....[55]....
        /*0460*/ 	.word	0x00003490
        /*0464*/ 	.word	0x000000ff
        /*0468*/ 	.word	0x00000000
        /*046c*/ 	.short	0x010a
        /*046e*/ 	.byte	0x06
	.zero		1


	//   ....[56]....
        /*0470*/ 	.word	0x00003520
        /*0474*/ 	.word	0x000000ff
        /*0478*/ 	.word	0x00000000
        /*047c*/ 	.short	0x010a
        /*047e*/ 	.byte	0x06
	.zero		1


	//   ....[57]....
        /*0480*/ 	.word	0x000035b0
        /*0484*/ 	.word	0x000000ff
        /*0488*/ 	.word	0x00000000
        /*048c*/ 	.short	0x010a
        /*048e*/ 	.byte	0x07
	.zero		1


	//   ....[58]....
        /*0490*/ 	.word	0x00003a10
        /*0494*/ 	.word	0x00000000
        /*0498*/ 	.word	0x00000050
        /*049c*/ 	.short	0x010a
        /*049e*/ 	.byte	0xff
	.zero		1


	//   ....[59]....
        /*04a0*/ 	.word	0x00003ad0
        /*04a4*/ 	.word	0x00000000
        /*04a8*/ 	.word	0x00000000
        /*04ac*/ 	.short	0x0101
        /*04ae*/ 	.byte	0xff
	.zero		1


	//   ....[60]....
        /*04b0*/ 	.word	0x00003df0
        /*04b4*/ 	.word	0x000000ff
        /*04b8*/ 	.word	0x00000048
        /*04bc*/ 	.short	0x010a
        /*04be*/ 	.byte	0x07
	.zero		1


	//   ....[61]....
        /*04c0*/ 	.word	0x00003fe0
        /*04c4*/ 	.word	0x000000ff
        /*04c8*/ 	.word	0x00000030
        /*04cc*/ 	.short	0x010a
        /*04ce*/ 	.byte	0x07
	.zero		1


	//   ....[62]....
        /*04d0*/ 	.word	0x000041b0
        /*04d4*/ 	.word	0x000000ff
        /*04d8*/ 	.word	0x00000020
        /*04dc*/ 	.short	0x010b
        /*04de*/ 	.byte	0x07
	.zero		1


	//   ....[63]....
        /*04e0*/ 	.word	0x00004220
        /*04e4*/ 	.word	0x000000ff
        /*04e8*/ 	.word	0x00000000
        /*04ec*/ 	.short	0x0101
        /*04ee*/ 	.byte	0x08
	.zero		1


	//   ....[64]....
        /*04f0*/ 	.word	0x00004250
        /*04f4*/ 	.word	0x000000ff
        /*04f8*/ 	.word	0x00000038
        /*04fc*/ 	.short	0x010a
        /*04fe*/ 	.byte	0x07
	.zero		1


	//   ....[65]....
        /*0500*/ 	.word	0x00004460
        /*0504*/ 	.word	0x000000ff
        /*0508*/ 	.word	0x00000028
        /*050c*/ 	.short	0x010b
        /*050e*/ 	.byte	0x07
	.zero		1


	//   ....[66]....
        /*0510*/ 	.word	0x00004480
        /*0514*/ 	.word	0x000000ff
        /*0518*/ 	.word	0x00000000
        /*051c*/ 	.short	0x0101
        /*051e*/ 	.byte	0x0d
	.zero		1


	//   ....[67]....
        /*0520*/ 	.word	0x000044b0
        /*0524*/ 	.word	0x000000ff
        /*0528*/ 	.word	0x00000030
        /*052c*/ 	.short	0x010a
        /*052e*/ 	.byte	0x07
	.zero		1


	//   ....[68]....
        /*0530*/ 	.word	0x000044f0
        /*0534*/ 	.word	0x00000000
        /*0538*/ 	.word	0x00000038
        /*053c*/ 	.short	0x010a
        /*053e*/ 	.byte	0xff
	.zero		1


	//   ....[69]....
        /*0540*/ 	.word	0x00004840
        /*0544*/ 	.word	0x00000000
        /*0548*/ 	.word	0x00000050
        /*054c*/ 	.short	0x010a
        /*054e*/ 	.byte	0xff
	.zero		1


	//   ....[70]....
        /*0550*/ 	.word	0x00004950
        /*0554*/ 	.word	0x00000000
        /*0558*/ 	.word	0x00000000
        /*055c*/ 	.short	0x0101
        /*055e*/ 	.byte	0xff
	.zero		1


	//   ....[71]....
        /*0560*/ 	.word	0x000053a0
        /*0564*/ 	.word	0x00000000
        /*0568*/ 	.word	0x00000020
        /*056c*/ 	.short	0x010a
        /*056e*/ 	.byte	0xff
	.zero		1


	//   ....[72]....
        /*0570*/ 	.word	0x00005410
        /*0574*/ 	.word	0x0000006c
        /*0578*/ 	.word	0x00000070
        /*057c*/ 	.short	0x010a
        /*057e*/ 	.byte	0xff
	.zero		1


	//   ....[73]....
        /*0580*/ 	.word	0x000054f0
        /*0584*/ 	.word	0x00000000
        /*0588*/ 	.word	0x00000020
        /*058c*/ 	.short	0x010a
        /*058e*/ 	.byte	0xff
	.zero		1


	//   ....[74]....
        /*0590*/ 	.word	0x00005610
        /*0594*/ 	.word	0x00000000
        /*0598*/ 	.word	0x00000000
        /*059c*/ 	.short	0x0101
        /*059e*/ 	.byte	0xff
	.zero		1


	//   ....[75]....
        /*05a0*/ 	.word	0x00005690
        /*05a4*/ 	.word	0x0000006c
        /*05a8*/ 	.word	0x00000070
        /*05ac*/ 	.short	0x010a
        /*05ae*/ 	.byte	0xff
	.zero		1


	//   ....[76]....
        /*05b0*/ 	.word	0x00006200
        /*05b4*/ 	.word	0x0000004b
        /*05b8*/ 	.word	0x00000020
        /*05bc*/ 	.short	0x010a
        /*05be*/ 	.byte	0xff
	.zero		1


	//   ....[77]....
        /*05c0*/ 	.word	0x000062b0
        /*05c4*/ 	.word	0x0000004b
        /*05c8*/ 	.word	0x00000020
        /*05cc*/ 	.short	0x010a
        /*05ce*/ 	.byte	0xff
	.zero		1


	//   ....[78]....
        /*05d0*/ 	.word	0x000063d0
        /*05d4*/ 	.word	0x00000000
        /*05d8*/ 	.word	0x00000000
        /*05dc*/ 	.short	0x0101
        /*05de*/ 	.byte	0xff
	.zero		1


	//   ....[79]....
        /*05e0*/ 	.word	0x00006780
        /*05e4*/ 	.word	0x000000ff
        /*05e8*/ 	.word	0x00000000
        /*05ec*/ 	.short	0x0101
        /*05ee*/ 	.byte	0x05
	.zero		1


	//   ....[80]....
        /*05f0*/ 	.word	0x000070c0
        /*05f4*/ 	.word	0x00000003
        /*05f8*/ 	.word	0x000000c0
        /*05fc*/ 	.short	0x010a
        /*05fe*/ 	.byte	0xff
	.zero		1


	//   ....[81]....
        /*0600*/ 	.word	0x00007120
        /*0604*/ 	.word	0x00000002
        /*0608*/ 	.word	0x00000010
        /*060c*/ 	.short	0x010a
        /*060e*/ 	.byte	0xff
	.zero		1


	//   ....[82]....
        /*0610*/ 	.word	0x00007180
        /*0614*/ 	.word	0x00000002
        /*0618*/ 	.word	0x00000010
        /*061c*/ 	.short	0x010a
        /*061e*/ 	.byte	0xff
	.zero		1


	//   ....[83]....
        /*0620*/ 	.word	0x000071d0
        /*0624*/ 	.word	0x00000002
        /*0628*/ 	.word	0x00000050
        /*062c*/ 	.short	0x010a
        /*062e*/ 	.byte	0xff
	.zero		1


	//   ....[84]....
        /*0630*/ 	.word	0x00007230
        /*0634*/ 	.word	0x00000000
        /*0638*/ 	.word	0x00000000
        /*063c*/ 	.short	0x010a
        /*063e*/ 	.byte	0xff
	.zero		1


	//   ....[85]....
        /*0640*/ 	.word	0x00007280
        /*0644*/ 	.word	0x00000000
        /*0648*/ 	.word	0x000000b0
        /*064c*/ 	.short	0x010a
        /*064e*/ 	.byte	0xff
	.zero		1


	//   ....[86]....
        /*0650*/ 	.word	0x000072e0
        /*0654*/ 	.word	0x00000000
        /*0658*/ 	.word	0x00000060
        /*065c*/ 	.short	0x010a
        /*065e*/ 	.byte	0xff
	.zero		1


	//   ....[87]....
        /*0660*/ 	.word	0x00007330
        /*0664*/ 	.word	0x00000000
        /*0668*/ 	.word	0x00000050
        /*066c*/ 	.short	0x010a
        /*066e*/ 	.byte	0xff
	.zero		1


	//   ....[88]....
        /*0670*/ 	.word	0x00007390
        /*0674*/ 	.word	0x00000000
        /*0678*/ 	.word	0x00000060
        /*067c*/ 	.short	0x010a
        /*067e*/ 	.byte	0xff
	.zero		1


	//   ....[89]....
        /*0680*/ 	.word	0x000073e0
        /*0684*/ 	.word	0x00000000
        /*0688*/ 	.word	0x00000050
        /*068c*/ 	.short	0x010a
        /*068e*/ 	.byte	0xff
	.zero		1


	//   ....[90]....
        /*0690*/ 	.word	0x00007440
        /*0694*/ 	.word	0x00000003
        /*0698*/ 	.word	0x00000090
        /*069c*/ 	.short	0x010a
        /*069e*/ 	.byte	0xff
	.zero		1


	//   ....[91]....
        /*06a0*/ 	.word	0x000074a0
        /*06a4*/ 	.word	0x00000000
        /*06a8*/ 	.word	0x00000000
        /*06ac*/ 	.short	0x010a
        /*06ae*/ 	.byte	0xff
	.zero		1


	//   ....[92]....
        /*06b0*/ 	.word	0x00007500
        /*06b4*/ 	.word	0x00000000
        /*06b8*/ 	.word	0x00000000
        /*06bc*/ 	.short	0x010a
        /*06be*/ 	.byte	0xff
	.zero		1


	//   ....[93]....
        /*06c0*/ 	.word	0x00007560
        /*06c4*/ 	.word	0x00000000
        /*06c8*/ 	.word	0x00000000
        /*06cc*/ 	.short	0x010a
        /*06ce*/ 	.byte	0xff
	.zero		1


	//   ....[94]....
        /*06d0*/ 	.word	0x000075c0
        /*06d4*/ 	.word	0x00000000
        /*06d8*/ 	.word	0x00000000
        /*06dc*/ 	.short	0x010a
        /*06de*/ 	.byte	0xff
	.zero		1


	//   ....[95]....
        /*06e0*/ 	.word	0x00007620
        /*06e4*/ 	.word	0x00000000
        /*06e8*/ 	.word	0x00000000
        /*06ec*/ 	.short	0x010a
        /*06ee*/ 	.byte	0xff
	.zero		1


	//   ....[96]....
        /*06f0*/ 	.word	0x00007670
        /*06f4*/ 	.word	0x00000000
        /*06f8*/ 	.word	0x00000050
        /*06fc*/ 	.short	0x010a
        /*06fe*/ 	.byte	0xff
	.zero		1


	//   ....[97]....
        /*0700*/ 	.word	0x000076d0
        /*0704*/ 	.word	0x00000000
        /*0708*/ 	.word	0x00000048
        /*070c*/ 	.short	0x010a
        /*070e*/ 	.byte	0xff
	.zero		1


	//   ....[98]....
        /*0710*/ 	.word	0x00007730
        /*0714*/ 	.word	0x00000003
        /*0718*/ 	.word	0x00000030
        /*071c*/ 	.short	0x010a
        /*071e*/ 	.byte	0xff
	.zero		1


	//   ....[99]....
        /*0720*/ 	.word	0x00007790
        /*0724*/ 	.word	0x00000003
        /*0728*/ 	.word	0x00000038
        /*072c*/ 	.short	0x010a
        /*072e*/ 	.byte	0xff
	.zero		1


	//   ....[100]....
        /*0730*/ 	.word	0x000077f0
        /*0734*/ 	.word	0x00000000
        /*0738*/ 	.word	0x00000030
        /*073c*/ 	.short	0x010a
        /*073e*/ 	.byte	0xff
	.zero		1


	//   ....[101]....
        /*0740*/ 	.word	0x00007840
        /*0744*/ 	.word	0x00000000
        /*0748*/ 	.word	0x00000050
        /*074c*/ 	.short	0x010a
        /*074e*/ 	.byte	0xff
	.zero		1


	//   ....[102]....
        /*0750*/ 	.word	0x00007890
        /*0754*/ 	.word	0x00000000
        /*0758*/ 	.word	0x00000020
        /*075c*/ 	.short	0x010a
        /*075e*/ 	.byte	0xff
	.zero		1


	//   ....[103]....
        /*0760*/ 	.word	0x000078e0
        /*0764*/ 	.word	0x0000006c
        /*0768*/ 	.word	0x00000070
        /*076c*/ 	.short	0x010a
        /*076e*/ 	.byte	0xff
	.zero		1


	//   ....[104]....
        /*0770*/ 	.word	0x00007930
        /*0774*/ 	.word	0x0000004b
        /*0778*/ 	.word	0x00000020
        /*077c*/ 	.short	0x010a
        /*077e*/ 	.byte	0xff
	.zero		1


	//----- nvinfo : EIATTR_NUM_MBARRIERS
	.align		4
.L_47:
        /*0780*/ 	.byte	0x03, 0x38
        /*0782*/ 	.short	0x001a


	//----- nvinfo : EIATTR_EXIT_INSTR_OFFSETS
	.align		4
        /*0784*/ 	.byte	0x04, 0x1c
        /*0786*/ 	.short	(.L_49 - .L_48)


	//   ....[0]....
.L_48:
        /*0788*/ 	.word	0x00002360


	//   ....[1]....
        /*078c*/ 	.word	0x00002850


	//   ....[2]....
        /*0790*/ 	.word	0x000028b0


	//   ....[3]....
        /*0794*/ 	.word	0x00003810


	//   ....[4]....
        /*0798*/ 	.word	0x00004520


	//   ....[5]....
        /*079c*/ 	.word	0x00004560


	//   ....[6]....
        /*07a0*/ 	.word	0x000070b0


	//----- nvinfo : EIATTR_MAX_THREADS
	.align		4
.L_49:
        /*07a4*/ 	.byte	0x04, 0x05
        /*07a6*/ 	.short	(.L_51 - .L_50)
.L_50:
        /*07a8*/ 	.word	0x00000100
        /*07ac*/ 	.word	0x00000001
        /*07b0*/ 	.word	0x00000001


	//----- nvinfo : EIATTR_CRS_STACK_SIZE
	.align		4
.L_51:
        /*07b4*/ 	.byte	0x04, 0x1e
        /*07b6*/ 	.short	(.L_53 - .L_52)
.L_52:
        /*07b8*/ 	.word	0x00000000


	//----- nvinfo : EIATTR_CBANK_PARAM_SIZE
	.align		4
.L_53:
        /*07bc*/ 	.byte	0x03, 0x19
        /*07be*/ 	.short	0x0800


	//----- nvinfo : EIATTR_PARAM_CBANK
	.align		4
        /*07c0*/ 	.byte	0x04, 0x0a
        /*07c2*/ 	.short	(.L_55 - .L_54)
	.align		4
.L_54:
        /*07c4*/ 	.word	index@(.nv.constant0._ZN7cutlass13device_kernelINS_4gemm6kernel13GemmUniversalIN4cute5tupleIJiiiiEEENS1_10collective13CollectiveMmaINS1_35MainloopSm100TmaUmmaWarpSpecializedILi2ELi2ELi4ENS5_IJNS4_1CILi1EEESB_SB_EEEEENS5_IJNSA_ILi64EEENSA_ILi128EEESF_EEEaNS5_IJlSB_lEEEaSH_NS4_8TiledMMAINS4_8MMA_AtomIJNS4_15SM100_MMA_S8_SSIaaiLi64ELi128ELNS4_4UMMA5MajorE0ELSM_0ELNSL_8SaturateE0EEEEEENS4_6LayoutISC_NS5_IJNSA_ILi0EEESR_SR_EEEEENS5_IJNS4_10UnderscoreESU_SU_EEEEENS4_13SM90_TMA_LOADENS4_14ComposedLayoutINS4_7SwizzleILi3ELi4ELi3EEENS4_18smem_ptr_flag_bitsILi8EEENSQ_INS5_IJNSA_ILi8EEESF_EEENS5_IJSF_SB_EEEEEEEvNS4_8identityESX_S17_vS18_EENS_8epilogue10collective18CollectiveEpilogueINS1A_23Sm100TmaWarpSpecializedILi2ELi2ELi32ELb0ELb0EEEJSG_NS5_IJNSQ_ISE_SB_EES1F_EEEaSH_aSH_NS1A_6fusion15FusionCallbacksIS1E_NS1H_17LinearCombinationIaiaiLNS_15FloatRoundStyleE2EEESG_S1G_JEEENS4_5SM1004TMEM4LOAD26SM100_TMEM_LOAD_16dp32b32xESX_NSY_INSZ_ILi2ELi4ELi3EEES12_NSQ_INS5_IJS13_SE_EEENS5_IJSE_SB_EEEEEEENS4_39AutoVectorizingCopyWithAssumedAlignmentILi128EEENS4_14SM90_TMA_STOREES1V_S1X_S1X_EEEvvEEEEvNT_6ParamsE)
        /*07c8*/ 	.short	0x0380
        /*07ca*/ 	.short	0x0800


	//----- nvinfo : EIATTR_SW_WAR
	.align		4
.L_55:
        /*07cc*/ 	.byte	0x04, 0x36
        /*07ce*/ 	.short	(.L_57 - .L_56)
.L_56:
        /*07d0*/ 	.word	0x00000008
.L_57:


//--------------------- .nv.callgraph             --------------------------
	.section	.nv.callgraph,"",@"SHT_CUDA_CALLGRAPH"
	.align	4
	.sectionentsize	8
	.align		4
        /*0000*/ 	.word	0x00000000
	.align		4
        /*0004*/ 	.word	0xffffffff
	.align		4
        /*0008*/ 	.word	index@(_ZN7cutlass13device_kernelINS_4gemm6kernel13GemmUniversalIN4cute5tupleIJiiiiEEENS1_10collective13CollectiveMmaINS1_35MainloopSm100TmaUmmaWarpSpecializedILi2ELi2ELi4ENS5_IJNS4_1CILi1EEESB_SB_EEEEENS5_IJNSA_ILi64EEENSA_ILi128EEESF_EEEaNS5_IJlSB_lEEEaSH_NS4_8TiledMMAINS4_8MMA_AtomIJNS4_15SM100_MMA_S8_SSIaaiLi64ELi128ELNS4_4UMMA5MajorE0ELSM_0ELNSL_8SaturateE0EEEEEENS4_6LayoutISC_NS5_IJNSA_ILi0EEESR_SR_EEEEENS5_IJNS4_10UnderscoreESU_SU_EEEEENS4_13SM90_TMA_LOADENS4_14ComposedLayoutINS4_7SwizzleILi3ELi4ELi3EEENS4_18smem_ptr_flag_bitsILi8EEENSQ_INS5_IJNSA_ILi8EEESF_EEENS5_IJSF_SB_EEEEEEEvNS4_8identityESX_S17_vS18_EENS_8epilogue10collective18CollectiveEpilogueINS1A_23Sm100TmaWarpSpecializedILi2ELi2ELi32ELb0ELb0EEEJSG_NS5_IJNSQ_ISE_SB_EES1F_EEEaSH_aSH_NS1A_6fusion15FusionCallbacksIS1E_NS1H_17LinearCombinationIaiaiLNS_15FloatRoundStyleE2EEESG_S1G_JEEENS4_5SM1004TMEM4LOAD26SM100_TMEM_LOAD_16dp32b32xESX_NSY_INSZ_ILi2ELi4ELi3EEES12_NSQ_INS5_IJS13_SE_EEENS5_IJSE_SB_EEEEEEENS4_39AutoVectorizingCopyWithAssumedAlignmentILi128EEENS4_14SM90_TMA_STOREES1V_S1X_S1X_EEEvvEEEEvNT_6ParamsE)
	.align		4
        /*000c*/ 	.word	index@(__assertfail)
	.align		4
        /*0010*/ 	.word	0x00000000
	.align		4
        /*0014*/ 	.word	0xfffffffe
	.align		4
        /*0018*/ 	.word	0x00000000
	.align		4
        /*001c*/ 	.word	0xfffffffd
	.align		4
        /*0020*/ 	.word	0x00000000
	.align		4
        /*0024*/ 	.word	0xfffffffc


//--------------------- .nv.constant4             --------------------------
	.section	.nv.constant4,"a",@progbits
	.align	8
	.align		8
.nv.constant4:
        /*0000*/ 	.dword	__assertfail
	.align		8
        /*0008*/ 	.dword	__unnamed_1
	.align		8
        /*0010*/ 	.dword	__unnamed_2
	.align		8
        /*0018*/ 	.dword	_ZN40_INTERNAL_de8cf6aa_4_k_cu_385afd80_299094cuda3std3__45__cpo5beginE
	.align		8
        /*0020*/ 	.dword	_ZN40_INTERNAL_de8cf6aa_4_k_cu_385afd80_299094cuda3std3__45__cpo3endE
	.align		8
        /*0028*/ 	.dword	_ZN40_INTERNAL_de8cf6aa_4_k_cu_385afd80_299094cuda3std3__45__cpo6cbeginE
	.align		8
        /*0030*/ 	.dword	_ZN40_INTERNAL_de8cf6aa_4_k_cu_385afd80_299094cuda3std3__45__cpo4cendE
	.align		8
        /*0038*/ 	.dword	_ZN40_INTERNAL_de8cf6aa_4_k_cu_385afd80_299094cuda3std3__442_GLOBAL__N__de8cf6aa_4_k_cu_385afd80_299096ignoreE
	.align		8
        /*0040*/ 	.dword	_ZN40_INTERNAL_de8cf6aa_4_k_cu_385afd80_299094cuda3std3__419piecewise_constructE
	.align		8
        /*0048*/ 	.dword	_ZN40_INTERNAL_de8cf6aa_4_k_cu_385afd80_299094cuda3std3__48in_placeE
	.align		8
        /*0050*/ 	.dword	_ZN40_INTERNAL_de8cf6aa_4_k_cu_385afd80_299094cuda3std6ranges3__45__cpo4swapE
	.align		8
        /*0058*/ 	.dword	_ZN40_INTERNAL_de8cf6aa_4_k_cu_385afd80_299094cuda3std6ranges3__45__cpo9iter_moveE
	.align		8
        /*0060*/ 	.dword	_ZN40_INTERNAL_de8cf6aa_4_k_cu_385afd80_299094cute7productE
	.align		8
        /*0068*/ 	.dword	_ZN40_INTERNAL_de8cf6aa_4_k_cu_385afd80_299094cute1_E
	.align		8
        /*0070*/ 	.dword	$str$25
	.align		8
        /*0078*/ 	.dword	$str$26
	.align		8
        /*0080*/ 	.dword	$str$27
	.align		8
        /*0088*/ 	.dword	$str$28


//--------------------- .text._ZN7cutlass13device_kernelINS_4gemm6kernel13GemmUniversalIN4cute5tupleIJiiiiEEENS1_10collective13CollectiveMmaINS1_35MainloopSm100TmaUmmaWarpSpecializedILi2ELi2ELi4ENS5_IJNS4_1CILi1EEESB_SB_EEEEENS5_IJNSA_ILi64EEENSA_ILi128EEESF_EEEaNS5_IJlSB_lEEEaSH_NS4_8TiledMMAINS4_8MMA_AtomIJNS4_15SM100_MMA_S8_SSIaaiLi64ELi128ELNS4_4UMMA5MajorE0ELSM_0ELNSL_8SaturateE0EEEEEENS4_6LayoutISC_NS5_IJNSA_ILi0EEESR_SR_EEEEENS5_IJNS4_10UnderscoreESU_SU_EEEEENS4_13SM90_TMA_LOADENS4_14ComposedLayoutINS4_7SwizzleILi3ELi4ELi3EEENS4_18smem_ptr_flag_bitsILi8EEENSQ_INS5_IJNSA_ILi8EEESF_EEENS5_IJSF_SB_EEEEEEEvNS4_8identityESX_S17_vS18_EENS_8epilogue10collective18CollectiveEpilogueINS1A_23Sm100TmaWarpSpecializedILi2ELi2ELi32ELb0ELb0EEEJSG_NS5_IJNSQ_ISE_SB_EES1F_EEEaSH_aSH_NS1A_6fusion15FusionCallbacksIS1E_NS1H_17LinearCombinationIaiaiLNS_15FloatRoundStyleE2EEESG_S1G_JEEENS4_5SM1004TMEM4LOAD26SM100_TMEM_LOAD_16dp32b32xESX_NSY_INSZ_ILi2ELi4ELi3EEES12_NSQ_INS5_IJS13_SE_EEENS5_IJSE_SB_EEEEEEENS4_39AutoVectorizingCopyWithAssumedAlignmentILi128EEENS4_14SM90_TMA_STOREES1V_S1X_S1X_EEEvvEEEEvNT_6ParamsE --------------------------
	.section	.text._ZN7cutlass13device_kernelINS_4gemm6kernel13GemmUniversalIN4cute5tupleIJiiiiEEENS1_10collective13CollectiveMmaINS1_35MainloopSm100TmaUmmaWarpSpecializedILi2ELi2ELi4ENS5_IJNS4_1CILi1EEESB_SB_EEEEENS5_IJNSA_ILi64EEENSA_ILi128EEESF_EEEaNS5_IJlSB_lEEEaSH_NS4_8TiledMMAINS4_8MMA_AtomIJNS4_15SM100_MMA_S8_SSIaaiLi64ELi128ELNS4_4UMMA5MajorE0ELSM_0ELNSL_8SaturateE0EEEEEENS4_6LayoutISC_NS5_IJNSA_ILi0EEESR_SR_EEEEENS5_IJNS4_10UnderscoreESU_SU_EEEEENS4_13SM90_TMA_LOADENS4_14ComposedLayoutINS4_7SwizzleILi3ELi4ELi3EEENS4_18smem_ptr_flag_bitsILi8EEENSQ_INS5_IJNSA_ILi8EEESF_EEENS5_IJSF_SB_EEEEEEEvNS4_8identityESX_S17_vS18_EENS_8epilogue10collective18CollectiveEpilogueINS1A_23Sm100TmaWarpSpecializedILi2ELi2ELi32ELb0ELb0EEEJSG_NS5_IJNSQ_ISE_SB_EES1F_EEEaSH_aSH_NS1A_6fusion15FusionCallbacksIS1E_NS1H_17LinearCombinationIaiaiLNS_15FloatRoundStyleE2EEESG_S1G_JEEENS4_5SM1004TMEM4LOAD26SM100_TMEM_LOAD_16dp32b32xESX_NSY_INSZ_ILi2ELi4ELi3EEES12_NSQ_INS5_IJS13_SE_EEENS5_IJSE_SB_EEEEEEENS4_39AutoVectorizingCopyWithAssumedAlignmentILi128EEENS4_14SM90_TMA_STOREES1V_S1X_S1X_EEEvvEEEEvNT_6ParamsE,"ax",@progbits
	.align	128
.text._ZN7cutlass13device_kernelINS_4gemm6kernel13GemmUniversalIN4cute5tupleIJiiiiEEENS1_10collective13CollectiveMmaINS1_35MainloopSm100TmaUmmaWarpSpecializedILi2ELi2ELi4ENS5_IJNS4_1CILi1EEESB_SB_EEEEENS5_IJNSA_ILi64EEENSA_ILi128EEESF_EEEaNS5_IJlSB_lEEEaSH_NS4_8TiledMMAINS4_8MMA_AtomIJNS4_15SM100_MMA_S8_SSIaaiLi64ELi128ELNS4_4UMMA5MajorE0ELSM_0ELNSL_8SaturateE0EEEEEENS4_6LayoutISC_NS5_IJNSA_ILi0EEESR_SR_EEEEENS5_IJNS4_10UnderscoreESU_SU_EEEEENS4_13SM90_TMA_LOADENS4_14ComposedLayoutINS4_7SwizzleILi3ELi4ELi3EEENS4_18smem_ptr_flag_bitsILi8EEENSQ_INS5_IJNSA_ILi8EEESF_EEENS5_IJSF_SB_EEEEEEEvNS4_8identityESX_S17_vS18_EENS_8epilogue10collective18CollectiveEpilogueINS1A_23Sm100TmaWarpSpecializedILi2ELi2ELi32ELb0ELb0EEEJSG_NS5_IJNSQ_ISE_SB_EES1F_EEEaSH_aSH_NS1A_6fusion15FusionCallbacksIS1E_NS1H_17LinearCombinationIaiaiLNS_15FloatRoundStyleE2EEESG_S1G_JEEENS4_5SM1004TMEM4LOAD26SM100_TMEM_LOAD_16dp32b32xESX_NSY_INSZ_ILi2ELi4ELi3EEES12_NSQ_INS5_IJS13_SE_EEENS5_IJSE_SB_EEEEEEENS4_39AutoVectorizingCopyWithAssumedAlignmentILi128EEENS4_14SM90_TMA_STOREES1V_S1X_S1X_EEEvvEEEEvNT_6ParamsE:
        .type           _ZN7cutlass13device_kernelINS_4gemm6kernel13GemmUniversalIN4cute5tupleIJiiiiEEENS1_10collective13CollectiveMmaINS1_35MainloopSm100TmaUmmaWarpSpecializedILi2ELi2ELi4ENS5_IJNS4_1CILi1EEESB_SB_EEEEENS5_IJNSA_ILi64EEENSA_ILi128EEESF_EEEaNS5_IJlSB_lEEEaSH_NS4_8TiledMMAINS4_8MMA_AtomIJNS4_15SM100_MMA_S8_SSIaaiLi64ELi128ELNS4_4UMMA5MajorE0ELSM_0ELNSL_8SaturateE0EEEEEENS4_6LayoutISC_NS5_IJNSA_ILi0EEESR_SR_EEEEENS5_IJNS4_10UnderscoreESU_SU_EEEEENS4_13SM90_TMA_LOADENS4_14ComposedLayoutINS4_7SwizzleILi3ELi4ELi3EEENS4_18smem_ptr_flag_bitsILi8EEENSQ_INS5_IJNSA_ILi8EEESF_EEENS5_IJSF_SB_EEEEEEEvNS4_8identityESX_S17_vS18_EENS_8epilogue10collective18CollectiveEpilogueINS1A_23Sm100TmaWarpSpecializedILi2ELi2ELi32ELb0ELb0EEEJSG_NS5_IJNSQ_ISE_SB_EES1F_EEEaSH_aSH_NS1A_6fusion15FusionCallbacksIS1E_NS1H_17LinearCombinationIaiaiLNS_15FloatRoundStyleE2EEESG_S1G_JEEENS4_5SM1004TMEM4LOAD26SM100_TMEM_LOAD_16dp32b32xESX_NSY_INSZ_ILi2ELi4ELi3EEES12_NSQ_INS5_IJS13_SE_EEENS5_IJSE_SB_EEEEEEENS4_39AutoVectorizingCopyWithAssumedAlignmentILi128EEENS4_14SM90_TMA_STOREES1V_S1X_S1X_EEEvvEEEEvNT_6ParamsE,@function
        .size           _ZN7cutlass13device_kernelINS_4gemm6kernel13GemmUniversalIN4cute5tupleIJiiiiEEENS1_10collective13CollectiveMmaINS1_35MainloopSm100TmaUmmaWarpSpecializedILi2ELi2ELi4ENS5_IJNS4_1CILi1EEESB_SB_EEEEENS5_IJNSA_ILi64EEENSA_ILi128EEESF_EEEaNS5_IJlSB_lEEEaSH_NS4_8TiledMMAINS4_8MMA_AtomIJNS4_15SM100_MMA_S8_SSIaaiLi64ELi128ELNS4_4UMMA5MajorE0ELSM_0ELNSL_8SaturateE0EEEEEENS4_6LayoutISC_NS5_IJNSA_ILi0EEESR_SR_EEEEENS5_IJNS4_10UnderscoreESU_SU_EEEEENS4_13SM90_TMA_LOADENS4_14ComposedLayoutINS4_7SwizzleILi3ELi4ELi3EEENS4_18smem_ptr_flag_bitsILi8EEENSQ_INS5_IJNSA_ILi8EEESF_EEENS5_IJSF_SB_EEEEEEEvNS4_8identityESX_S17_vS18_EENS_8epilogue10collective18CollectiveEpilogueINS1A_23Sm100TmaWarpSpecializedILi2ELi2ELi32ELb0ELb0EEEJSG_NS5_IJNSQ_ISE_SB_EES1F_EEEaSH_aSH_NS1A_6fusion15FusionCallbacksIS1E_NS1H_17LinearCombinationIaiaiLNS_15FloatRoundStyleE2EEESG_S1G_JEEENS4_5SM1004TMEM4LOAD26SM100_TMEM_LOAD_16dp32b32xESX_NSY_INSZ_ILi2ELi4ELi3EEES12_NSQ_INS5_IJS13_SE_EEENS5_IJSE_SB_EEEEEEENS4_39AutoVectorizingCopyWithAssumedAlignmentILi128EEENS4_14SM90_TMA_STOREES1V_S1X_S1X_EEEvvEEEEvNT_6ParamsE,(.L_x_136 - _ZN7cutlass13device_kernelINS_4gemm6kernel13GemmUniversalIN4cute5tupleIJiiiiEEENS1_10collective13CollectiveMmaINS1_35MainloopSm100TmaUmmaWarpSpecializedILi2ELi2ELi4ENS5_IJNS4_1CILi1EEESB_SB_EEEEENS5_IJNSA_ILi64EEENSA_ILi128EEESF_EEEaNS5_IJlSB_lEEEaSH_NS4_8TiledMMAINS4_8MMA_AtomIJNS4_15SM100_MMA_S8_SSIaaiLi64ELi128ELNS4_4UMMA5MajorE0ELSM_0ELNSL_8SaturateE0EEEEEENS4_6LayoutISC_NS5_IJNSA_ILi0EEESR_SR_EEEEENS5_IJNS4_10UnderscoreESU_SU_EEEEENS4_13SM90_TMA_LOADENS4_14ComposedLayoutINS4_7SwizzleILi3ELi4ELi3EEENS4_18smem_ptr_flag_bitsILi8EEENSQ_INS5_IJNSA_ILi8EEESF_EEENS5_IJSF_SB_EEEEEEEvNS4_8identityESX_S17_vS18_EENS_8epilogue10collective18CollectiveEpilogueINS1A_23Sm100TmaWarpSpecializedILi2ELi2ELi32ELb0ELb0EEEJSG_NS5_IJNSQ_ISE_SB_EES1F_EEEaSH_aSH_NS1A_6fusion15FusionCallbacksIS1E_NS1H_17LinearCombinationIaiaiLNS_15FloatRoundStyleE2EEESG_S1G_JEEENS4_5SM1004TMEM4LOAD26SM100_TMEM_LOAD_16dp32b32xESX_NSY_INSZ_ILi2ELi4ELi3EEES12_NSQ_INS5_IJS13_SE_EEENS5_IJSE_SB_EEEEEEENS4_39AutoVectorizingCopyWithAssumedAlignmentILi128EEENS4_14SM90_TMA_STOREES1V_S1X_S1X_EEEvvEEEEvNT_6ParamsE)
        .other          _ZN7cutlass13device_kernelINS_4gemm6kernel13GemmUniversalIN4cute5tupleIJiiiiEEENS1_10collective13CollectiveMmaINS1_35MainloopSm100TmaUmmaWarpSpecializedILi2ELi2ELi4ENS5_IJNS4_1CILi1EEESB_SB_EEEEENS5_IJNSA_ILi64EEENSA_ILi128EEESF_EEEaNS5_IJlSB_lEEEaSH_NS4_8TiledMMAINS4_8MMA_AtomIJNS4_15SM100_MMA_S8_SSIaaiLi64ELi128ELNS4_4UMMA5MajorE0ELSM_0ELNSL_8SaturateE0EEEEEENS4_6LayoutISC_NS5_IJNSA_ILi0EEESR_SR_EEEEENS5_IJNS4_10UnderscoreESU_SU_EEEEENS4_13SM90_TMA_LOADENS4_14ComposedLayoutINS4_7SwizzleILi3ELi4ELi3EEENS4_18smem_ptr_flag_bitsILi8EEENSQ_INS5_IJNSA_ILi8EEESF_EEENS5_IJSF_SB_EEEEEEEvNS4_8identityESX_S17_vS18_EENS_8epilogue10collective18CollectiveEpilogueINS1A_23Sm100TmaWarpSpecializedILi2ELi2ELi32ELb0ELb0EEEJSG_NS5_IJNSQ_ISE_SB_EES1F_EEEaSH_aSH_NS1A_6fusion15FusionCallbacksIS1E_NS1H_17LinearCombinationIaiaiLNS_15FloatRoundStyleE2EEESG_S1G_JEEENS4_5SM1004TMEM4LOAD26SM100_TMEM_LOAD_16dp32b32xESX_NSY_INSZ_ILi2ELi4ELi3EEES12_NSQ_INS5_IJS13_SE_EEENS5_IJSE_SB_EEEEEEENS4_39AutoVectorizingCopyWithAssumedAlignmentILi128EEENS4_14SM90_TMA_STOREES1V_S1X_S1X_EEEvvEEEEvNT_6ParamsE,@"STO_CUDA_ENTRY STV_DEFAULT"
_ZN7cutlass13device_kernelINS_4gemm6kernel13GemmUniversalIN4cute5tupleIJiiiiEEENS1_10collective13CollectiveMmaINS1_35MainloopSm100TmaUmmaWarpSpecializedILi2ELi2ELi4ENS5_IJNS4_1CILi1EEESB_SB_EEEEENS5_IJNSA_ILi64EEENSA_ILi128EEESF_EEEaNS5_IJlSB_lEEEaSH_NS4_8TiledMMAINS4_8MMA_AtomIJNS4_15SM100_MMA_S8_SSIaaiLi64ELi128ELNS4_4UMMA5MajorE0ELSM_0ELNSL_8SaturateE0EEEEEENS4_6LayoutISC_NS5_IJNSA_ILi0EEESR_SR_EEEEENS5_IJNS4_10UnderscoreESU_SU_EEEEENS4_13SM90_TMA_LOADENS4_14ComposedLayoutINS4_7SwizzleILi3ELi4ELi3EEENS4_18smem_ptr_flag_bitsILi8EEENSQ_INS5_IJNSA_ILi8EEESF_EEENS5_IJSF_SB_EEEEEEEvNS4_8identityESX_S17_vS18_EENS_8epilogue10collective18CollectiveEpilogueINS1A_23Sm100TmaWarpSpecializedILi2ELi2ELi32ELb0ELb0EEEJSG_NS5_IJNSQ_ISE_SB_EES1F_EEEaSH_aSH_NS1A_6fusion15FusionCallbacksIS1E_NS1H_17LinearCombinationIaiaiLNS_15FloatRoundStyleE2EEESG_S1G_JEEENS4_5SM1004TMEM4LOAD26SM100_TMEM_LOAD_16dp32b32xESX_NSY_INSZ_ILi2ELi4ELi3EEES12_NSQ_INS5_IJS13_SE_EEENS5_IJSE_SB_EEEEEEENS4_39AutoVectorizingCopyWithAssumedAlignmentILi128EEENS4_14SM90_TMA_STOREES1V_S1X_S1X_EEEvvEEEEvNT_6ParamsE:
[----:B------:R-:W1:Y:S01]  /*0000*/  LDC R1, c[0x0][0x37c] ;  /* 0x0000df00ff017b82 */ /* 0x000e620000000800 */
[----:B------:R-:W2:Y:S01]  /*0010*/  S2R R103, SR_TID.X ;  /* 0x0000000000677919 */ /* 0x000ea20000002100 */
[----:B------:R-:W3:Y:S01]  /*0020*/  LDCU.64 UR4, c[0x0][0x890] ;  /* 0x00011200ff0477ac */ /* 0x000ee20008000a00 */
[----:B------:R-:W-:Y:S02]  /*0030*/  PRMT R91, RZ, 0x7610, R91 ;  /* 0x00007610ff5b7816 */ /* 0x000fe4000000005b */
[----:B------:R-:W-:Y:S01]  /*0040*/  ELECT P5, URZ, PT ;  /* 0x0000000000ff782f */ /* 0x000fe200038a0000 */
[----:B------:R-:W4:Y:S01]  /*0050*/  LDCU.64 UR46, c[0x0][0x358] ;  /* 0x00006b00ff2e77ac */ /* 0x000f220008000a00 */
[----:B---3--:R-:W-:-:S04]  /*0060*/  UISETP.NE.U32.AND UP0, UPT, UR4, URZ, UPT ;  /* 0x000000ff0400728c */ /* 0x008fc8000bf05070 */
[----:B------:R-:W-:Y:S01]  /*0070*/  UISETP.NE.AND.EX UP0, UPT, UR5, URZ, UPT, UP0 ;  /* 0x000000ff0500728c */ /* 0x000fe2000bf05300 */
[----:B--2---:R-:W-:-:S05]  /*0080*/  SHF.R.U32.HI R96, RZ, 0x5, R103 ;  /* 0x00000005ff607819 */ /* 0x004fca0000011667 */
[----:B------:R-:W2:Y:S02]  /*0090*/  SHFL.IDX PT, R0, R96, RZ, 0x1f ;  /* 0x00001fff60007589 */ /* 0x000ea400000e0000 */
[----:B--2---:R-:W-:Y:S01]  /*00a0*/  R2UR UR8, R0 ;  /* 0x00000000000872ca */ /* 0x004fe200000e0000 */
[----:B-1--4-:R-:W-:-:S14]  /*00b0*/  BRA.U UP0, `(.L_x_0) ;  /* 0x00000001002c7547 */ /* 0x012fdc000b800000 */
[----:B------:R-:W1:Y:S02]  /*00c0*/  LDCU.64 UR6, c[0x0][0x888] ;  /* 0x00011100ff0677ac */ /* 0x000e640008000a00 */
[----:B-1----:R-:W-:-:S04]  /*00d0*/  UISETP.NE.U32.AND UP0, UPT, UR6, URZ, UPT ;  /* 0x000000ff0600728c */ /* 0x002fc8000bf05070 */
[----:B------:R-:W-:-:S09]  /*00e0*/  UISETP.NE.AND.EX UP0, UPT, UR7, URZ, UPT, UP0 ;  /* 0x000000ff0700728c */ /* 0x000fd2000bf05300 */
[----:B------:R-:W-:Y:S05]  /*00f0*/  BRA.U !UP0, `(.L_x_1) ;  /* 0x0000000108107547 */ /* 0x000fea000b800000 */
[----:B------:R-:W1:Y:S02]  /*0100*/  LDC.64 R50, c[0x0][0x888] ;  /* 0x00022200ff327b82 */ /* 0x000e640000000a00 */
[----:B-1----:R1:W5:Y:S01]  /*0110*/  LDG.E R50, desc[UR46][R50.64] ;  /* 0x0000002e32327981 */ /* 0x002362000c1e1900 */
[----:B------:R-:W-:Y:S01]  /*0120*/  HFMA2 R91, -RZ, RZ, 0, 5.9604644775390625e-08 ;  /* 0x00000001ff5b7431 */ /* 0x000fe200000001ff */
[----:B------:R-:W-:Y:S05]  /*0130*/  BRA `(.L_x_0) ;  /* 0x00000000000c7947 */ /* 0x000fea0003800000 */
.L_x_1:
[----:B------:R-:W1:Y:S01]  /*0140*/  LDCU UR6, c[0x0][0x880] ;  /* 0x00011000ff0677ac */ /* 0x000e620008000800 */
[----:B------:R-:W-:Y:S01]  /*0150*/  HFMA2 R91, -RZ, RZ, 0, 5.9604644775390625e-08 ;  /* 0x00000001ff5b7431 */ /* 0x000fe200000001ff */
[----:B-1----:R-:W-:-:S07]  /*0160*/  MOV R50, UR6 ;  /* 0x0000000600327c02 */ /* 0x002fce0008000f00 */
.L_x_0:
[----:B------:R-:W2:Y:S02]  /*0170*/  LDCU.64 UR6, c[0x0][0x8b0] ;  /* 0x00011600ff0677ac */ /* 0x000ea40008000a00 */
[----:B--2---:R-:W-:-:S04]  /*0180*/  UISETP.NE.U32.AND UP0, UPT, UR6, URZ, UPT ;  /* 0x000000ff0600728c */ /* 0x004fc8000bf05070 */
[----:B------:R-:W-:-:S09]  /*0190*/  UISETP.NE.AND.EX UP0, UPT, UR7, URZ, UPT, UP0 ;  /* 0x000000ff0700728c */ /* 0x000fd2000bf05300 */
[----:B------:R-:W-:Y:S05]  /*01a0*/  BRA.U UP0, `(.L_x_2) ;  /* 0x0000000100247547 */ /* 0x000fea000b800000 */
[----:B------:R-:W2:Y:S02]  /*01b0*/  LDCU.64 UR6, c[0x0][0x8a8] ;  /* 0x00011500ff0677ac */ /* 0x000ea40008000a00 */
[----:B--2---:R-:W-:-:S04]  /*01c0*/  UISETP.NE.U32.AND UP0, UPT, UR6, URZ, UPT ;  /* 0x000000ff0600728c */ /* 0x004fc8000bf05070 */
[----:B------:R-:W-:-:S09]  /*01d0*/  UISETP.NE.AND.EX UP0, UPT, UR7, URZ, UPT, UP0 ;  /* 0x000000ff0700728c */ /* 0x000fd2000bf05300 */
[----:B------:R-:W-:Y:S05]  /*01e0*/  BRA.U !UP0, `(.L_x_3) ;  /* 0x00000001080c7547 */ /* 0x000fea000b800000 */
[----:B------:R-:W2:Y:S02]  /*01f0*/  LDC.64 R2, c[0x0][0x8a8] ;  /* 0x00022a00ff027b82 */ /* 0x000ea40000000a00 */
[----:B--2---:R2:W5:Y:S01]  /*0200*/  LDG.E R47, desc[UR46][R2.64] ;  /* 0x0000002e022f7981 */ /* 0x004562000c1e1900 */
[----:B------:R-:W-:Y:S05]  /*0210*/  BRA `(.L_x_2) ;  /* 0x0000000000087947 */ /* 0x000fea0003800000 */
.L_x_3:
[----:B------:R-:W2:Y:S02]  /*0220*/  LDCU UR6, c[0x0][0x8a0] ;  /* 0x00011400ff0677ac */ /* 0x000ea40008000800 */
[----:B--2---:R-:W-:Y:S02]  /*0230*/  MOV R47, UR6 ;  /* 0x00000006002f7c02 */ /* 0x004fe40008000f00 */
.L_x_2:
[----:B------:R-:W-:Y:S01]  /*0240*/  IMAD.U32 R0, RZ, RZ, UR8 ;  /* 0x00000008ff007e24 */ /* 0x000fe2000f8e00ff */
[----:B------:R-:W-:Y:S04]  /*0250*/  BSSY.RECONVERGENT B0, `(.L_x_4) ;  /* 0x000000c000007945 */ /* 0x000fe80003800200 */
[C---:B------:R-:W-:Y:S02]  /*0260*/  ISETP.NE.OR P1, PT, R0.reuse, 0x1, !P5 ;  /* 0x000000010000780c */ /* 0x040fe40006f25670 */
[----:B------:R-:W-:-:S11]  /*0270*/  ISETP.NE.OR P0, PT, R0, 0x3, !P5 ;  /* 0x000000030000780c */ /* 0x000fd60006f05670 */
[----:B------:R-:W-:Y:S05]  /*0280*/  @P1 BRA `(.L_x_5) ;  /* 0x0000000000201947 */ /* 0x000fea0003800000 */
[----:B------:R-:W3:Y:S02]  /*0290*/  LDCU.64 UR6, c[0x0][0x348] ;  /* 0x00006900ff0677ac */ /* 0x000ee40008000a00 */
[----:B---3--:R-:W-:Y:S02]  /*02a0*/  UIADD3 UR10, UP1, UPT, UR6, 0x80, URZ ;  /* 0x00000080060a7890 */ /* 0x008fe4000ff3e0ff */
[----:B------:R-:W-:Y:S02]  /*02b0*/  UIADD3 UR6, UP0, UPT, UR6, 0x180, URZ ;  /* 0x0000018006067890 */ /* 0x000fe4000ff1e0ff */
[----:B------:R-:W-:Y:S02]  /*02c0*/  UIADD3.X UR11, UPT, UPT, URZ, UR7, URZ, UP1, !UPT ;  /* 0x00000007ff0b7290 */ /* 0x000fe40008ffe4ff */
[----:B------:R-:W-:-:S07]  /*02d0*/  UIADD3.X UR7, UPT, UPT, URZ, UR7, URZ, UP0, !UPT ;  /* 0x00000007ff077290 */ /* 0x000fce00087fe4ff */
[----:B------:R3:W-:Y:S02]  /*02e0*/  UTMACCTL.PF [UR10] ;  /* 0x000000000a0079b9 */ /* 0x0007e40008040000 */
[----:B------:R3:W-:Y:S02]  /*02f0*/  UTMACCTL.PF [UR6] ;  /* 0x00000000060079b9 */ /* 0x0007e40008040000 */
[----:B---3--:R-:W-:Y:S01]  /*0300*/  NOP ;  /* 0x0000000000007918 */ /* 0x008fe20000000000 */
.L_x_5:
[----:B------:R-:W-:Y:S05]  /*0310*/  BSYNC.RECONVERGENT B0 ;  /* 0x0000000000007941 */ /* 0x000fea0003800200 */
.L_x_4:
[----:B------:R-:W-:Y:S04]  /*0320*/  BSSY.RECONVERGENT B0, `(.L_x_6) ;  /* 0x000000a000007945 */ /* 0x000fe80003800200 */
        /* <DEDUP_REMOVED lines=9> */
.L_x_7:
[----:B------:R-:W-:Y:S05]  /*03c0*/  BSYNC.RECONVERGENT B0 ;  /* 0x0000000000007941 */ /* 0x000fea0003800200 */
.L_x_6:
[----:B------:R-:W3:Y:S01]  /*03d0*/  LDCU.64 UR6, c[0x0][0x888] ;  /* 0x00011100ff0677ac */ /* 0x000ee20008000a00 */
[----:B------:R-:W-:Y:S02]  /*03e0*/  UISETP.EQ.U32.AND UP1, UPT, UR4, URZ, UPT ;  /* 0x000000ff0400728c */ /* 0x000fe4000bf22070 */
[----:B------:R-:W-:Y:S02]  /*03f0*/  UPLOP3.LUT UP2, UPT, UPT, UPT, UPT, 0x80, 0x8 ;  /* 0x000000000008789c */ /* 0x000fe40003f4f070 */
[----:B---3--:R-:W-:-:S04]  /*0400*/  UISETP.NE.U32.AND UP0, UPT, UR6, URZ, UPT ;  /* 0x000000ff0600728c */ /* 0x008fc8000bf05070 */
[----:B------:R-:W-:-:S04]  /*0410*/  UISETP.NE.AND.EX UP0, UPT, UR7, URZ, UPT, UP0 ;  /* 0x000000ff0700728c */ /* 0x000fc8000bf05300 */
[----:B------:R-:W-:-:S04]  /*0420*/  UISETP.EQ.OR.EX UP3, UPT, UR5, URZ, !UP0, UP1 ;  /* 0x000000ff0500728c */ /* 0x000fc8000c762710 */
[----:B------:R-:W-:-:S05]  /*0430*/  UP2UR UR50, UPR, URZ, 0x8 ;  /* 0x00000008ff327883 */ /* 0x000fca0008000000 */
[----:B------:R-:W-:Y:S07]  /*0440*/  BRA.U !UP3, `(.L_x_8) ;  /* 0x000000010b207547 */ /* 0x000fee000b800000 */
[----:B-----5:R-:W-:Y:S01]  /*0450*/  R2UR UR6, R50 ;  /* 0x00000000320672ca */ /* 0x020fe200000e0000 */
[----:B------:R-:W-:Y:S02]  /*0460*/  UISETP.NE.U32.AND UP2, UPT, UR4, URZ, UPT ;  /* 0x000000ff0400728c */ /* 0x000fe4000bf45070 */
[----:B------:R-:W-:Y:S02]  /*0470*/  USEL UR4, URZ, 0xffffffff, UP0 ;  /* 0xffffffffff047887 */ /* 0x000fe40008000000 */
[----:B------:R-:W-:-:S08]  /*0480*/  UISETP.NE.AND.EX UP2, UPT, UR5, URZ, UPT, UP2 ;  /* 0x000000ff0500728c */ /* 0x000fd0000bf45320 */
[----:B------:R-:W-:-:S04]  /*0490*/  UISETP.NE.AND UP1, UPT, UR6, URZ, UPT ;  /* 0x000000ff0600728c */ /* 0x000fc8000bf25270 */
[----:B------:R-:W-:-:S04]  /*04a0*/  @!UP2 USEL UR4, URZ, 0xffffffff, UP1 ;  /* 0xffffffffff04a887 */ /* 0x000fc80008800000 */
[----:B------:R-:W-:-:S04]  /*04b0*/  ULOP3.LUT UR4, UR4, 0x1, URZ, 0xc0, !UPT ;  /* 0x0000000104047892 */ /* 0x000fc8000f8ec0ff */
[----:B------:R-:W-:-:S11]  /*04c0*/  UISETP.NE.U32.AND UP2, UPT, UR4, 0x1, UPT ;  /* 0x000000010400788c */ /* 0x000fd6000bf45070 */
.L_x_8:
[----:B--2---:R-:W2:Y:S01]  /*04d0*/  SHFL.IDX PT, R2, R96, RZ, 0x1f ;  /* 0x00001fff60027589 */ /* 0x004ea200000e0000 */
[----:B------:R-:W-:-:S04]  /*04e0*/  UISETP.NE.AND UP1, UPT, UR8, 0x2, UPT ;  /* 0x000000020800788c */ /* 0x000fc8000bf25270 */
[----:B------:R-:W-:Y:S01]  /*04f0*/  USEL UR6, URZ, 0x1, UP1 ;  /* 0x00000001ff067887 */ /* 0x000fe20008800000 */
[----:B--2---:R-:W-:-:S13]  /*0500*/  ISETP.NE.AND P0, PT, R2, RZ, PT ;  /* 0x000000ff0200720c */ /* 0x004fda0003f05270 */
[----:B------:R-:W-:Y:S05]  /*0510*/  @P0 BRA `(.L_x_9) ;  /* 0x0000000000380947 */ /* 0x000fea0003800000 */
[----:B------:R-:W2:Y:S01]  /*0520*/  S2UR UR5, SR_CgaCtaId ;  /* 0x00000000000579c3 */ /* 0x000ea20000008800 */
[----:B------:R-:W-:Y:S01]  /*0530*/  UMOV UR7, 0x400 ;  /* 0x0000040000077882 */ /* 0x000fe20000000000 */
[----:B------:R-:W-:Y:S01]  /*0540*/  UMOV UR4, 0x1 ;  /* 0x0000000100047882 */ /* 0x000fe20000000000 */
[----:B------:R-:W-:Y:S01]  /*0550*/  ELECT P0, URZ, PT ;  /* 0x0000000000ff782f */ /* 0x000fe20003800000 */
[----:B------:R-:W-:-:S04]  /*0560*/  UIADD3 UR10, UPT, UPT, -UR4, 0x100000, URZ ;  /* 0x00100000040a7890 */ /* 0x000fc8000fffe1ff */
[----:B------:R-:W-:Y:S02]  /*0570*/  USHF.L.U32 UR11, UR10, 0xb, URZ ;  /* 0x0000000b0a0b7899 */ /* 0x000fe400080006ff */
[----:B------:R-:W-:Y:S02]  /*0580*/  USHF.L.U32 UR10, UR10, 0x1, URZ ;  /* 0x000000010a0a7899 */ /* 0x000fe400080006ff */
[----:B--2---:R-:W-:Y:S01]  /*0590*/  ULEA UR5, UR5, UR7, 0x18 ;  /* 0x0000000705057291 */ /* 0x004fe2000f8ec0ff */
[----:B------:R-:W2:Y:S11]  /*05a0*/  FENCE.VIEW.ASYNC.S ;  /* 0x00000000000073c6 */ /* 0x000eb60000000000 */
[----:B--2---:R2:W3:Y:S01]  /*05b0*/  SYNCS.EXCH.64 URZ, [UR5], UR10 ;  /* 0x0000000a05ff75b2 */ /* 0x0044e20008000100 */
[----:B------:R2:W4:Y:S01]  /*05c0*/  SYNCS.EXCH.64 URZ, [UR5+0x10], UR10 ;  /* 0x0000100a05ff75b2 */ /* 0x0005220008000100 */
[----:B------:R2:W1:Y:S01]  /*05d0*/  SYNCS.EXCH.64 URZ, [UR5+0x8], UR10 ;  /* 0x0000080a05ff75b2 */ /* 0x0004620008000100 */
[----:B------:R2:W1:Y:S01]  /*05e0*/  SYNCS.EXCH.64 URZ, [UR5+0x18], UR10 ;  /* 0x0000180a05ff75b2 */ /* 0x0004620008000100 */
[----:B------:R-:W-:Y:S01]  /*05f0*/  NOP ;  /* 0x0000000000007918 */ /* 0x000fe20000000000 */
.L_x_9:
[----:B------:R-:W2:Y:S01]  /*0600*/  SHFL.IDX PT, R2, R96, RZ, 0x1f ;  /* 0x00001fff60027589 */ /* 0x000ea200000e0000 */
[----:B------:R-:W-:Y:S01]  /*0610*/  NOP ;  /* 0x0000000000007918 */ /* 0x000fe20000000000 */
[----:B--2---:R-:W-:-:S13]  /*0620*/  ISETP.NE.AND P0, PT, R2, 0x1, PT ;  /* 0x000000010200780c */ /* 0x004fda0003f05270 */
[----:B------:R-:W-:Y:S05]  /*0630*/  @P0 BRA `(.L_x_10) ;  /* 0x0000000000480947 */ /* 0x000fea0003800000 */
[----:B------:R-:W2:Y:S01]  /*0640*/  S2UR UR7, SR_CgaCtaId ;  /* 0x00000000000779c3 */ /* 0x000ea20000008800 */
[----:B------:R-:W-:Y:S01]  /*0650*/  UMOV UR9, 0x400 ;  /* 0x0000040000097882 */ /* 0x000fe20000000000 */
[----:B------:R-:W-:Y:S01]  /*0660*/  UMOV UR5, 0x20 ;  /* 0x0000002000057882 */ /* 0x000fe20000000000 */
[----:B------:R-:W-:Y:S01]  /*0670*/  UMOV UR4, 0x80 ;  /* 0x0000008000047882 */ /* 0x000fe20000000000 */
[----:B------:R-:W-:-:S04]  /*0680*/  UIADD3 UR10, UPT, UPT, -UR5, 0x100000, URZ ;  /* 0x00100000050a7890 */ /* 0x000fc8000fffe1ff */
[----:B------:R-:W-:Y:S02]  /*0690*/  USHF.L.U32 UR11, UR10, 0xb, URZ ;  /* 0x0000000b0a0b7899 */ /* 0x000fe400080006ff */
[----:B------:R-:W-:Y:S02]  /*06a0*/  USHF.L.U32 UR10, UR10, 0x1, URZ ;  /* 0x000000010a0a7899 */ /* 0x000fe400080006ff */
[----:B------:R-:W-:-:S04]  /*06b0*/  UIADD3 UR4, UPT, UPT, -UR4, 0x100000, URZ ;  /* 0x0010000004047890 */ /* 0x000fc8000fffe1ff */
[----:B------:R-:W-:Y:S02]  /*06c0*/  USHF.L.U32 UR5, UR4, 0xb, URZ ;  /* 0x0000000b04057899 */ /* 0x000fe400080006ff */
[----:B------:R-:W-:Y:S01]  /*06d0*/  USHF.L.U32 UR4, UR4, 0x1, URZ ;  /* 0x0000000104047899 */ /* 0x000fe200080006ff */
[----:B------:R-:W-:Y:S01]  /*06e0*/  ELECT P0, URZ, PT ;  /* 0x0000000000ff782f */ /* 0x000fe20003800000 */
[----:B--2---:R-:W-:Y:S01]  /*06f0*/  ULEA UR7, UR7, UR9, 0x18 ;  /* 0x0000000907077291 */ /* 0x004fe2000f8ec0ff */
[----:B------:R-:W2:Y:S11]  /*0700*/  FENCE.VIEW.ASYNC.S ;  /* 0x00000000000073c6 */ /* 0x000eb60000000000 */
[----:B--2---:R2:W1:Y:S01]  /*0710*/  SYNCS.EXCH.64 URZ, [UR7+0x20], UR10 ;  /* 0x0000200a07ff75b2 */ /* 0x0044620008000100 */
[----:B------:R2:W1:Y:S01]  /*0720*/  SYNCS.EXCH.64 URZ, [UR7+0x30], UR4 ;  /* 0x0000300407ff75b2 */ /* 0x0004620008000100 */
[----:B------:R2:W1:Y:S01]  /*0730*/  SYNCS.EXCH.64 URZ, [UR7+0x28], UR10 ;  /* 0x0000280a07ff75b2 */ /* 0x0004620008000100 */
[----:B------:R2:W1:Y:S01]  /*0740*/  SYNCS.EXCH.64 URZ, [UR7+0x38], UR4 ;  /* 0x0000380407ff75b2 */ /* 0x0004620008000100 */
[----:B------:R-:W-:Y:S01]  /*0750*/  NOP ;  /* 0x0000000000007918 */ /* 0x000fe20000000000 */
.L_x_10:
[----:B------:R-:W3:Y:S01]  /*0760*/  SHFL.IDX PT, R2, R96, RZ, 0x1f ;  /* 0x00001fff60027589 */ /* 0x000ee200000e0000 */
[----:B------:R-:W-:Y:S01]  /*0770*/  NOP ;  /* 0x0000000000007918 */ /* 0x000fe20000000000 */
[----:B---3--:R-:W-:-:S13]  /*0780*/  ISETP.NE.AND P0, PT, R2, 0x3, PT ;  /* 0x000000030200780c */ /* 0x008fda0003f05270 */
[----:B------:R-:W-:Y:S05]  /*0790*/  @P0 BRA `(.L_x_11) ;  /* 0x0000000000300947 */ /* 0x000fea0003800000 */
[----:B--2---:R-:W2:Y:S01]  /*07a0*/  S2UR UR5, SR_CgaCtaId ;  /* 0x00000000000579c3 */ /* 0x004ea20000008800 */
        /* <DEDUP_REMOVED lines=8> */
[----:B--2---:R3:W2:Y:S01]  /*0830*/  SYNCS.EXCH.64 URZ, [UR5+0x40], UR10 ;  /* 0x0000400a05ff75b2 */ /* 0x0046a20008000100 */
[----:B------:R3:W1:Y:S02]  /*0840*/  SYNCS.EXCH.64 URZ, [UR5+0x48], UR10 ;  /* 0x0000480a05ff75b2 */ /* 0x0006640008000100 */
[----:B---3--:R-:W-:Y:S01]  /*0850*/  NOP ;  /* 0x0000000000007918 */ /* 0x008fe20000000000 */
.L_x_11:
[----:B------:R-:W3:Y:S01]  /*0860*/  SHFL.IDX PT, R2, R96, RZ, 0x1f ;  /* 0x00001fff60027589 */ /* 0x000ee200000e0000 */
[----:B------:R-:W-:Y:S01]  /*0870*/  NOP ;  /* 0x0000000000007918 */ /* 0x000fe20000000000 */
[----:B---3--:R-:W-:-:S13]  /*0880*/  ISETP.NE.AND P0, PT, R2, 0x4, PT ;  /* 0x000000040200780c */ /* 0x008fda0003f05270 */
[----:B------:R-:W-:Y:S05]  /*0890*/  @P0 BRA `(.L_x_12) ;  /* 0x00000000004c0947 */ /* 0x000fea0003800000 */
[----:B--2---:R-:W2:Y:S01]  /*08a0*/  S2UR UR5, SR_CgaCtaId ;  /* 0x00000000000579c3 */ /* 0x004ea20000008800 */
[----:B------:R-:W-:Y:S01]  /*08b0*/  UMOV UR9, 0x100 ;  /* 0x0000010000097882 */ /* 0x000fe20000000000 */
[----:B------:R-:W-:Y:S01]  /*08c0*/  UMOV UR7, 0x400 ;  /* 0x0000040000077882 */ /* 0x000fe20000000000 */
[----:B------:R-:W-:Y:S01]  /*08d0*/  USEL UR9, UR9, 0xe0, UP2 ;  /* 0x000000e009097887 */ /* 0x000fe20009000000 */
[----:B------:R-:W-:Y:S01]  /*08e0*/  UMOV UR4, 0x1 ;  /* 0x0000000100047882 */ /* 0x000fe20000000000 */
[----:B------:R-:W-:Y:S01]  /*08f0*/  ELECT P0, URZ, PT ;  /* 0x0000000000ff782f */ /* 0x000fe20003800000 */
[----:B------:R-:W-:-:S04]  /*0900*/  UIADD3 UR10, UPT, UPT, -UR4, 0x100000, URZ ;  /* 0x00100000040a7890 */ /* 0x000fc8000fffe1ff */
[----:B------:R-:W-:Y:S02]  /*0910*/  USHF.L.U32 UR11, UR10, 0xb, URZ ;  /* 0x0000000b0a0b7899 */ /* 0x000fe400080006ff */
[----:B------:R-:W-:Y:S02]  /*0920*/  USHF.L.U32 UR10, UR10, 0x1, URZ ;  /* 0x000000010a0a7899 */ /* 0x000fe400080006ff */
[----:B------:R-:W-:-:S04]  /*0930*/  UIADD3 UR12, UPT, UPT, -UR9, 0x100000, URZ ;  /* 0x00100000090c7890 */ /* 0x000fc8000fffe1ff */
[----:B------:R-:W-:Y:S02]  /*0940*/  USHF.L.U32 UR13, UR12, 0xb, URZ ;  /* 0x0000000b0c0d7899 */ /* 0x000fe400080006ff */
[----:B------:R-:W-:Y:S02]  /*0950*/  USHF.L.U32 UR12, UR12, 0x1, URZ ;  /* 0x000000010c0c7899 */ /* 0x000fe400080006ff */
[----:B--2---:R-:W-:Y:S01]  /*0960*/  ULEA UR5, UR5, UR7, 0x18 ;  /* 0x0000000705057291 */ /* 0x004fe2000f8ec0ff */
[----:B------:R-:W2:Y:S11]  /*0970*/  FENCE.VIEW.ASYNC.S ;  /* 0x00000000000073c6 */ /* 0x000eb60000000000 */
[----:B--2---:R3:W2:Y:S01]  /*0980*/  SYNCS.EXCH.64 URZ, [UR5+0x50], UR10 ;  /* 0x0000500a05ff75b2 */ /* 0x0046a20008000100 */
[----:B------:R3:W1:Y:S01]  /*0990*/  SYNCS.EXCH.64 URZ, [UR5+0x60], UR12 ;  /* 0x0000600c05ff75b2 */ /* 0x0006620008000100 */
[----:B------:R3:W1:Y:S01]  /*09a0*/  SYNCS.EXCH.64 URZ, [UR5+0x58], UR10 ;  /* 0x0000580a05ff75b2 */ /* 0x0006620008000100 */
[----:B------:R3:W1:Y:S02]  /*09b0*/  SYNCS.EXCH.64 URZ, [UR5+0x68], UR12 ;  /* 0x0000680c05ff75b2 */ /* 0x0006640008000100 */
[----:B---3--:R-:W-:Y:S01]  /*09c0*/  NOP ;  /* 0x0000000000007918 */ /* 0x008fe20000000000 */
.L_x_12:
[----:B------:R-:W3:Y:S01]  /*09d0*/  SHFL.IDX PT, R2, R96, RZ, 0x1f ;  /* 0x00001fff60027589 */ /* 0x000ee200000e0000 */
[----:B------:R-:W-:Y:S01]  /*09e0*/  NOP ;  /* 0x0000000000007918 */ /* 0x000fe20000000000 */
[----:B---3--:R-:W-:-:S13]  /*09f0*/  ISETP.NE.AND P0, PT, R2, 0x5, PT ;  /* 0x000000050200780c */ /* 0x008fda0003f05270 */
[----:B------:R-:W-:Y:S05]  /*0a00*/  @P0 BRA `(.L_x_13) ;  /* 0x0000000000580947 */ /* 0x000fea0003800000 */
[----:B--2---:R-:W2:Y:S01]  /*0a10*/  S2UR UR7, SR_CgaCtaId ;  /* 0x00000000000779c3 */ /* 0x004ea20000008800 */
        /* <DEDUP_REMOVED lines=12> */
[----:B--2---:R3:W2:Y:S01]  /*0ae0*/  SYNCS.EXCH.64 URZ, [UR7+0x70], UR10 ;  /* 0x0000700a07ff75b2 */ /* 0x0046a20008000100 */
[----:B------:R3:W1:Y:S01]  /*0af0*/  SYNCS.EXCH.64 URZ, [UR7+0x90], UR4 ;  /* 0x0000900407ff75b2 */ /* 0x0006620008000100 */
[----:B------:R3:W1:Y:S01]  /*0b00*/  SYNCS.EXCH.64 URZ, [UR7+0x78], UR10 ;  /* 0x0000780a07ff75b2 */ /* 0x0006620008000100 */
[----:B------:R3:W1:Y:S01]  /*0b10*/  SYNCS.EXCH.64 URZ, [UR7+0x98], UR4 ;  /* 0x0000980407ff75b2 */ /* 0x0006620008000100 */
[----:B------:R3:W1:Y:S01]  /*0b20*/  SYNCS.EXCH.64 URZ, [UR7+0x80], UR10 ;  /* 0x0000800a07ff75b2 */ /* 0x0006620008000100 */
[----:B------:R3:W1:Y:S01]  /*0b30*/  SYNCS.EXCH.64 URZ, [UR7+0xa0], UR4 ;  /* 0x0000a00407ff75b2 */ /* 0x0006620008000100 */
[----:B------:R3:W1:Y:S01]  /*0b40*/  SYNCS.EXCH.64 URZ, [UR7+0x88], UR10 ;  /* 0x0000880a07ff75b2 */ /* 0x0006620008000100 */
[----:B------:R3:W1:Y:S02]  /*0b50*/  SYNCS.EXCH.64 URZ, [UR7+0xa8], UR4 ;  /* 0x0000a80407ff75b2 */ /* 0x0006640008000100 */
[----:B---3--:R-:W-:Y:S01]  /*0b60*/  NOP ;  /* 0x0000000000007918 */ /* 0x008fe20000000000 */
.L_x_13:
        /* <DEDUP_REMOVED lines=18> */
.L_x_14:
[----:B--2---:R-:W2:Y:S01]  /*0c90*/  S2UR UR5, SR_CTAID.X ;  /* 0x00000000000579c3 */ /* 0x004ea20000002500 */
[----:B------:R-:W-:-:S05]  /*0ca0*/  CS2R.32 R90, SR_CgaSize ;  /* 0x00000000005a7805 */ /* 0x000fca0000008a00 */
[----:B------:R-:W-:-:S05]  /*0cb0*/  IMAD R90, R90, -0xa0, RZ ;  /* 0xffffff605a5a7824 */ /* 0x000fca00078e02ff */
[----:B------:R-:W-:-:S14]  /*0cc0*/  R2UR UR9, R90 ;  /* 0x000000005a0972ca */ /* 0x000fdc00000e0000 */
[----:B------:R-:W3:Y:S01]  /*0cd0*/  LDCU UR9, c[0x0][UR9+0x2b0] ;  /* 0x00005600090977ac */ /* 0x000ee20008000800 */
[----:B------:R-:W-:Y:S01]  /*0ce0*/  NOP ;  /* 0x0000000000007918 */ /* 0x000fe20000000000 */
[----:B------:R-:W-:-:S05]  /*0cf0*/  CS2R.32 R90, SR_CgaSize ;  /* 0x00000000005a7805 */ /* 0x000fca0000008a00 */
[----:B------:R-:W-:-:S05]  /*0d00*/  IMAD R90, R90, -0xa0, RZ ;  /* 0xffffff605a5a7824 */ /* 0x000fca00078e02ff */
[----:B------:R-:W-:-:S14]  /*0d10*/  R2UR UR7, R90 ;  /* 0x000000005a0772ca */ /* 0x000fdc00000e0000 */
[----:B------:R-:W4:Y:S01]  /*0d20*/  LDCU UR7, c[0x0][UR7+0x2b4] ;  /* 0x00005680070777ac */ /* 0x000f220008000800 */
[----:B------:R-:W1:Y:S08]  /*0d30*/  S2UR UR4, SR_CTAID.Y ;  /* 0x00000000000479c3 */ /* 0x000e700000002600 */
[----:B------:R-:W4:Y:S01]  /*0d40*/  LDC R9, c[0x0][0xb24] ;  /* 0x0002c900ff097b82 */ /* 0x000f220000000800 */
[----:B--2---:R-:W-:-:S02]  /*0d50*/  I2FP.F32.U32 R5, UR5 ;  /* 0x0000000500057c45 */ /* 0x004fc40008201000 */
[----:B------:R-:W-:-:S05]  /*0d60*/  CS2R.32 R3, SR_CgaSize ;  /* 0x0000000000037805 */ /* 0x000fca0000008a00 */
[----:B------:R-:W-:-:S06]  /*0d70*/  IMAD R3, R3, -0xa0, RZ ;  /* 0xffffff6003037824 */ /* 0x000fcc00078e02ff */
[----:B------:R-:W2:Y:S01]  /*0d80*/  LDC R3, c[0x0][R3+0x2a0] ;  /* 0x0000a80003037b82 */ /* 0x000ea20000000800 */
[----:B------:R-:W-:Y:S01]  /*0d90*/  MOV R21, UR5 ;  /* 0x0000000500157c02 */ /* 0x000fe20008000f00 */
[----:B---3--:R-:W-:Y:S01]  /*0da0*/  FMUL R5, R5, UR9 ;  /* 0x0000000905057c20 */ /* 0x008fe20008400000 */
[----:B-1----:R-:W-:Y:S02]  /*0db0*/  I2FP.F32.U32 R4, UR4 ;  /* 0x0000000400047c45 */ /* 0x002fe40008201000 */
[----:B------:R-:W-:-:S05]  /*0dc0*/  CS2R.32 R2, SR_CgaSize ;  /* 0x0000000000027805 */ /* 0x000fca0000008a00 */
[----:B------:R-:W-:-:S06]  /*0dd0*/  IMAD R2, R2, -0xa0, RZ ;  /* 0xffffff6002027824 */ /* 0x000fcc00078e02ff */
[----:B------:R-:W1:Y:S01]  /*0de0*/  LDC R2, c[0x0][R2+0x2a4] ;  /* 0x0000a90002027b82 */ /* 0x000e620000000800 */
[----:B------:R-:W3:Y:S01]  /*0df0*/  F2I.U32.TRUNC.NTZ R90, R5 ;  /* 0x00000005005a7305 */ /* 0x000ee2000020f000 */
[----:B------:R-:W-:Y:S01]  /*0e00*/  MOV R20, UR4 ;  /* 0x0000000400147c02 */ /* 0x000fe20008000f00 */
[----:B----4-:R-:W-:-:S05]  /*0e10*/  FMUL R4, R4, UR7 ;  /* 0x0000000704047c20 */ /* 0x010fca0008400000 */
[----:B------:R-:W-:Y:S01]  /*0e20*/  BAR.SYNC.DEFER_BLOCKING 0x0 ;  /* 0x0000000000007b1d */ /* 0x000fe20000010000 */
[----:B------:R-:W-:-:S05]  /*0e30*/  ISETP.GE.AND P0, PT, R9, 0x1, PT ;  /* 0x000000010900780c */ /* 0x000fca0003f06270 */
[----:B------:R-:W4:Y:S02]  /*0e40*/  F2I.U32.TRUNC.NTZ R83, R4 ;  /* 0x0000000400537305 */ /* 0x000f24000020f000 */
[----:B------:R-:W1:Y:S01]  /*0e50*/  S2UR UR36, SR_CTAID.Z ;  /* 0x00000000002479c3 */ /* 0x000e620000002700 */
[----:B---3--:R-:W-:-:S05]  /*0e60*/  IADD3 R90, PT, PT, -R90, RZ, RZ ;  /* 0x000000ff5a5a7210 */ /* 0x008fca0007ffe1ff */
[----:B--2---:R-:W-:Y:S01]  /*0e70*/  IMAD R90, R3, R90, UR5 ;  /* 0x00000005035a7e24 */ /* 0x004fe2000f8e025a */
[----:B----4-:R-:W-:-:S05]  /*0e80*/  IADD3 R83, PT, PT, -R83, RZ, RZ ;  /* 0x000000ff53537210 */ /* 0x010fca0007ffe1ff */
[----:B-1----:R-:W-:Y:S01]  /*0e90*/  IMAD R83, R2, R83, UR4 ;  /* 0x0000000402537e24 */ /* 0x002fe2000f8e0253 */
[----:B------:R-:W-:Y:S06]  /*0ea0*/  @!P0 BRA `(.L_x_15) ;  /* 0x0000000000b88947 */ /* 0x000fec0003800000 */
[----:B------:R-:W1:Y:S01]  /*0eb0*/  LDC.64 R4, c[0x0][0xb18] ;  /* 0x0002c600ff047b82 */ /* 0x000e620000000a00 */
[----:B------:R-:W-:-:S07]  /*0ec0*/  ISETP.NE.AND P0, PT, R9, 0x1, PT ;  /* 0x000000010900780c */ /* 0x000fce0003f05270 */
[----:B------:R-:W2:Y:S08]  /*0ed0*/  LDC R10, c[0x0][0xb0c] ;  /* 0x0002c300ff0a7b82 */ /* 0x000eb00000000800 */
[----:B------:R-:W3:Y:S08]  /*0ee0*/  LDC R11, c[0x0][0x370] ;  /* 0x0000dc00ff0b7b82 */ /* 0x000ef00000000800 */
[----:B------:R-:W4:Y:S01]  /*0ef0*/  LDC R12, c[0x0][0x374] ;  /* 0x0000dd00ff0c7b82 */ /* 0x000f220000000800 */
[----:B-1----:R-:W-:-:S07]  /*0f00*/  ISETP.NE.AND P1, PT, R4, 0x1, PT ;  /* 0x000000010400780c */ /* 0x002fce0003f25270 */
[----:B------:R-:W3:Y:S01]  /*0f10*/  LDC.64 R6, c[0x0][0xb10] ;  /* 0x0002c400ff067b82 */ /* 0x000ee20000000a00 */
[----:B--2---:R-:W-:-:S07]  /*0f20*/  ISETP.NE.AND P2, PT, R10, 0x1, PT ;  /* 0x000000010a00780c */ /* 0x004fce0003f45270 */
[----:B------:R-:W1:Y:S08]  /*0f30*/  LDC R8, c[0x0][0xb20] ;  /* 0x0002c800ff087b82 */ /* 0x000e700000000800 */
[----:B------:R-:W2:Y:S01]  /*0f40*/  LDC.64 R2, c[0x0][0xb28] ;  /* 0x0002ca00ff027b82 */ /* 0x000ea20000000a00 */
[----:B----4-:R-:W-:-:S04]  /*0f50*/  IMAD.HI.U32 R13, R12, R5, RZ ;  /* 0x000000050c0d7227 */ /* 0x010fc800078e00ff */
[----:B------:R-:W-:-:S04]  /*0f60*/  IMAD.HI.U32 R5, R20, R5, RZ ;  /* 0x0000000514057227 */ /* 0x000fc800078e00ff */
[----:B---3--:R-:W-:-:S04]  /*0f70*/  IMAD.HI.U32 R14, R11, R6, RZ ;  /* 0x000000060b0e7227 */ /* 0x008fc800078e00ff */
[C---:B------:R-:W-:Y:S01]  /*0f80*/  IMAD.HI.U32 R16, R21.reuse, R6, RZ ;  /* 0x0000000615107227 */ /* 0x040fe200078e00ff */
[-C--:B------:R-:W-:Y:S02]  /*0f90*/  @P2 SHF.R.U32.HI R11, RZ, R7.reuse, R14 ;  /* 0x00000007ff0b2219 */ /* 0x080fe4000001160e */
[-C--:B-1----:R-:W-:Y:S02]  /*0fa0*/  @P1 SHF.R.U32.HI R12, RZ, R8.reuse, R13 ;  /* 0x00000008ff0c1219 */ /* 0x082fe4000001160d */
[----:B------:R-:W-:Y:S02]  /*0fb0*/  SHF.R.U32.HI R5, RZ, R8, R5 ;  /* 0x00000008ff057219 */ /* 0x000fe40000011605 */
[----:B------:R-:W-:Y:S02]  /*0fc0*/  SHF.R.U32.HI R16, RZ, R7, R16 ;  /* 0x00000007ff107219 */ /* 0x000fe40000011610 */
[----:B------:R-:W-:Y:S01]  /*0fd0*/  SEL R5, R20, R5, !P1 ;  /* 0x0000000514057207 */ /* 0x000fe20004800000 */
[----:B--2---:R-:W-:Y:S01]  /*0fe0*/  IMAD.HI.U32 R14, R12, R2, RZ ;  /* 0x000000020c0e7227 */ /* 0x004fe200078e00ff */
[----:B------:R-:W-:-:S02]  /*0ff0*/  SEL R7, R21, R16, !P2 ;  /* 0x0000001015077207 */ /* 0x000fc40005000000 */
[----:B------:R-:W-:Y:S01]  /*1000*/  IADD3 R13, PT, PT, -R5, RZ, RZ ;  /* 0x000000ff050d7210 */ /* 0x000fe20007ffe1ff */
[----:B------:R-:W-:Y:S01]  /*1010*/  IMAD.HI.U32 R6, R11, R2, RZ ;  /* 0x000000020b067227 */ /* 0x000fe200078e00ff */
[----:B------:R-:W-:-:S03]  /*1020*/  @P0 SHF.R.U32.HI R12, RZ, R3, R14 ;  /* 0x00000003ff0c0219 */ /* 0x000fc6000001160e */
[----:B------:R-:W-:Y:S01]  /*1030*/  IMAD R13, R4, R13, R20 ;  /* 0x0000000d040d7224 */ /* 0x000fe200078e0214 */
[----:B------:R-:W-:Y:S01]  /*1040*/  @P0 SHF.R.U32.HI R11, RZ, R3, R6 ;  /* 0x00000003ff0b0219 */ /* 0x000fe20000011606 */
[----:B------:R-:W-:-:S04]  /*1050*/  IMAD R12, R12, R9, RZ ;  /* 0x000000090c0c7224 */ /* 0x000fc800078e02ff */
[----:B------:R-:W-:Y:S01]  /*1060*/  IMAD R6, R11, R9, RZ ;  /* 0x000000090b067224 */ /* 0x000fe200078e02ff */
[----:B------:R-:W-:-:S04]  /*1070*/  ISETP.GE.AND P1, PT, R5, R12, PT ;  /* 0x0000000c0500720c */ /* 0x000fc80003f26270 */
[----:B------:R-:W-:Y:S01]  /*1080*/  ISETP.GE.OR P1, PT, R7, R6, P1 ;  /* 0x000000060700720c */ /* 0x000fe20000f26670 */
[----:B------:R-:W-:-:S05]  /*1090*/  IMAD.HI.U32 R6, R5, R2, RZ ;  /* 0x0000000205067227 */ /* 0x000fca00078e00ff */
[----:B------:R-:W-:-:S04]  /*10a0*/  SHF.R.U32.HI R6, RZ, R3, R6 ;  /* 0x00000003ff067219 */ /* 0x000fc80000011606 */
[----:B------:R-:W-:-:S03]  /*10b0*/  SEL R6, R5, R6, !P0 ;  /* 0x0000000605067207 */ /* 0x000fc60004000000 */
[----:B------:R-:W-:Y:S01]  /*10c0*/  @!P1 IMAD.HI.U32 R8, R7, R2, RZ ;  /* 0x0000000207089227 */ /* 0x000fe200078e00ff */
[----:B------:R-:W-:-:S04]  /*10d0*/  IADD3 R2, PT, PT, -R6, RZ, RZ ;  /* 0x000000ff06027210 */ /* 0x000fc80007ffe1ff */
[----:B------:R-:W-:Y:S01]  /*10e0*/  @!P1 SHF.R.U32.HI R8, RZ, R3, R8 ;  /* 0x00000003ff089219 */ /* 0x000fe20000011608 */
[----:B------:R-:W-:-:S03]  /*10f0*/  IMAD R2, R9, R2, R5 ;  /* 0x0000000209027224 */ /* 0x000fc600078e0205 */
[----:B------:R-:W-:-:S05]  /*1100*/  @!P1 SEL R3, R7, R8, !P0 ;  /* 0x0000000807039207 */ /* 0x000fca0004000000 */
[--C-:B------:R-:W-:Y:S02]  /*1110*/  @!P1 IMAD.IADD R6, R6, 0x1, -R3.reuse ;  /* 0x0000000106069824 */ /* 0x100fe400078e0a03 */
[----:B------:R-:W-:Y:S01]  /*1120*/  @!P1 IMAD R3, R2, R11, R3 ;  /* 0x0000000b02039224 */ /* 0x000fe200078e0203 */
[----:B------:R-:W-:Y:S01]  /*1130*/  IADD3 R2, PT, PT, -R7, RZ, RZ ;  /* 0x000000ff07027210 */ /* 0x000fe20007ffe1ff */
[----:B------:R-:W-:Y:S02]  /*1140*/  @!P1 IMAD R5, R6, R9, R7 ;  /* 0x0000000906059224 */ /* 0x000fe400078e0207 */
[----:B------:R-:W-:Y:S02]  /*1150*/  @!P1 IMAD.MOV.U32 R7, RZ, RZ, R3 ;  /* 0x000000ffff079224 */ /* 0x000fe400078e0003 */
[----:B------:R-:W-:Y:S02]  /*1160*/  IMAD R2, R10, R2, R21 ;  /* 0x000000020a027224 */ /* 0x000fe400078e0215 */
[----:B------:R-:W-:-:S02]  /*1170*/  IMAD R20, R5, R4, R13 ;  /* 0x0000000405147224 */ /* 0x000fc400078e020d */
[----:B------:R-:W-:Y:S02]  /*1180*/  IMAD R21, R7, R10, R2 ;  /* 0x0000000a07157224 */ /* 0x000fe400078e0202 */
.L_x_15:
[----:B------:R-:W1:Y:S01]  /*1190*/  LDCU UR4, c[0x0][0xb30] ;  /* 0x00016600ff0477ac */ /* 0x000e620008000800 */
[----:B------:R-:W2:Y:S08]  /*11a0*/  S2UR UR37, SR_CgaCtaId ;  /* 0x00000000002579c3 */ /* 0x000eb00000008800 */
[----:B------:R-:W3:Y:S01]  /*11b0*/  LDC R40, c[0x0][0xb24] ;  /* 0x0002c900ff287b82 */ /* 0x000ee20000000800 */
[----:B-1----:R-:W-:-:S09]  /*11c0*/  UISETP.NE.AND UP1, UPT, UR4, 0x1, UPT ;  /* 0x000000010400788c */ /* 0x002fd2000bf25270 */
[----:B--2---:R-:W-:Y:S05]  /*11d0*/  BRA.U UP1, `(.L_x_16) ;  /* 0x0000000101407547 */ /* 0x004fea000b800000 */
[----:B------:R-:W1:Y:S08]  /*11e0*/  LDC.64 R4, c[0x0][0xb10] ;  /* 0x0002c400ff047b82 */ /* 0x000e700000000a00 */
[----:B------:R-:W2:Y:S08]  /*11f0*/  LDC.64 R2, c[0x0][0xb18] ;  /* 0x0002c600ff027b82 */ /* 0x000eb00000000a00 */
[----:B------:R-:W4:Y:S08]  /*1200*/  LDC R6, c[0x0][0xb20] ;  /* 0x0002c800ff067b82 */ /* 0x000f300000000800 */
[----:B------:R-:W3:Y:S01]  /*1210*/  LDC R8, c[0x0][0xb0c] ;  /* 0x0002c300ff087b82 */ /* 0x000ee20000000800 */
[----:B-1----:R-:W-:-:S05]  /*1220*/  IMAD.HI.U32 R4, R21, R4, RZ ;  /* 0x0000000415047227 */ /* 0x002fca00078e00ff */
[----:B------:R-:W-:Y:S01]  /*1230*/  SHF.R.U32.HI R4, RZ, R5, R4 ;  /* 0x00000005ff047219 */ /* 0x000fe20000011604 */
[----:B--2---:R-:W-:Y:S01]  /*1240*/  IMAD.HI.U32 R3, R20, R3, RZ ;  /* 0x0000000314037227 */ /* 0x004fe200078e00ff */
[----:B------:R-:W-:-:S04]  /*1250*/  ISETP.NE.AND P0, PT, R2, 0x1, PT ;  /* 0x000000010200780c */ /* 0x000fc80003f05270 */
[----:B----4-:R-:W-:-:S04]  /*1260*/  SHF.R.U32.HI R3, RZ, R6, R3 ;  /* 0x00000006ff037219 */ /* 0x010fc80000011603 */
[----:B------:R-:W-:Y:S02]  /*1270*/  SEL R3, R20, R3, !P0 ;  /* 0x0000000314037207 */ /* 0x000fe40004000000 */
[----:B---3--:R-:W-:-:S04]  /*1280*/  ISETP.NE.AND P1, PT, R8, 0x1, PT ;  /* 0x000000010800780c */ /* 0x008fc80003f25270 */
[----:B------:R-:W-:-:S05]  /*1290*/  SEL R4, R21, R4, !P1 ;  /* 0x0000000415047207 */ /* 0x000fca0004800000 */
[----:B------:R-:W-:Y:S02]  /*12a0*/  IMAD.IADD R5, R3, 0x1, -R4 ;  /* 0x0000000103057824 */ /* 0x000fe400078e0a04 */
[----:B------:R-:W-:Y:S02]  /*12b0*/  IMAD.IADD R3, R4, 0x1, -R3 ;  /* 0x0000000104037824 */ /* 0x000fe400078e0a03 */
[----:B------:R-:W-:Y:S02]  /*12c0*/  IMAD R21, R5, R8, R21 ;  /* 0x0000000805157224 */ /* 0x000fe400078e0215 */
[----:B------:R-:W-:-:S07]  /*12d0*/  IMAD R20, R3, R2, R20 ;  /* 0x0000000203147224 */ /* 0x000fce00078e0214 */
.L_x_16:
[----:B------:R-:W-:Y:S01]  /*12e0*/  BAR.SYNC.DEFER_BLOCKING 0x0 ;  /* 0x0000000000007b1d */ /* 0x000fe20000010000 */
[----:B------:R-:W-:Y:S01]  /*12f0*/  UISETP.NE.AND UP1, UPT, UR8, 0x2, UPT ;  /* 0x000000020800788c */ /* 0x000fe2000bf25270 */
[----:B------:R-:W-:Y:S02]  /*1300*/  ISETP.NE.OR P5, PT, R0, 0x2, !P5 ;  /* 0x000000020000780c */ /* 0x000fe40006fa5670 */
[----:B------:R-:W-:-:S06]  /*1310*/  LOP3.LUT R2, R103, 0x1f, RZ, 0xc0, !PT ;  /* 0x0000001f67027812 */ /* 0x000fcc00078ec0ff */
[----:B------:R-:W-:Y:S05]  /*1320*/  BRA.U UP1, `(.L_x_17) ;  /* 0x0000001101147547 */ /* 0x000fea000b800000 */
[----:B------:R-:W1:Y:S01]  /*1330*/  LDCU UR13, c[0x0][0x38c] ;  /* 0x00007180ff0d77ac */ /* 0x000e620008000800 */
[----:B------:R-:W2:Y:S01]  /*1340*/  LDC R9, c[0x0][0x370] ;  /* 0x0000dc00ff097b82 */ /* 0x000ea20000000800 */
[----:B------:R-:W-:Y:S01]  /*1350*/  PLOP3.LUT P1, PT, PT, PT, UP2, 0x80, 0x8 ;  /* 0x000000000008781c */ /* 0x000fe20003f2f028 */
[----:B------:R-:W-:Y:S01]  /*1360*/  IMAD.MOV.U32 R15, RZ, RZ, 0x1 ;  /* 0x00000001ff0f7424 */ /* 0x000fe200078e00ff */
[----:B------:R-:W-:Y:S01]  /*1370*/  ISETP.EQ.OR P4, PT, R2, RZ, P5 ;  /* 0x000000ff0200720c */ /* 0x000fe20002f82670 */
[----:B------:R-:W-:Y:S01]  /*1380*/  IMAD.MOV.U32 R14, RZ, RZ, RZ ;  /* 0x000000ffff0e7224 */ /* 0x000fe200078e00ff */
[----:B------:R-:W-:Y:S02]  /*1390*/  PLOP3.LUT P1, PT, P1, PT, PT, 0x8, 0x80 ;  /* 0x000000000080781c */ /* 0x000fe40000f2e170 */
[----:B------:R-:W-:Y:S01]  /*13a0*/  CS2R R12, SRZ ;  /* 0x00000000000c7805 */ /* 0x000fe2000001ff00 */
[----:B------:R-:W-:Y:S01]  /*13b0*/  IMAD.MOV.U32 R10, RZ, RZ, 0x1 ;  /* 0x00000001ff0a7424 */ /* 0x000fe200078e00ff */
[----:B------:R-:W4:Y:S01]  /*13c0*/  LDC R0, c[0x0][0x374] ;  /* 0x0000dd00ff007b82 */ /* 0x000f220000000800 */
[----:B------:R-:W2:Y:S01]  /*13d0*/  LDCU.64 UR22, c[0x0][0x348] ;  /* 0x00006900ff1677ac */ /* 0x000ea20008000a00 */
[----:B------:R-:W-:Y:S01]  /*13e0*/  UMOV UR6, URZ ;  /* 0x000000ff00067c82 */ /* 0x000fe20008000000 */
[----:B-1----:R-:W-:-:S04]  /*13f0*/  UIADD3 UR5, UPT, UPT, UR13, 0x7f, URZ ;  /* 0x0000007f0d057890 */ /* 0x002fc8000fffe0ff */
[----:B------:R-:W-:-:S04]  /*1400*/  USHF.R.S32.HI UR4, URZ, 0x1f, UR5 ;  /* 0x0000001fff047899 */ /* 0x000fc80008011405 */
[----:B------:R-:W-:-:S04]  /*1410*/  ULEA.HI UR4, UR4, UR5, URZ, 0x7 ;  /* 0x0000000504047291 */ /* 0x000fc8000f8f38ff */
[----:B------:R-:W-:Y:S02]  /*1420*/  USHF.R.S32.HI UR15, URZ, 0x7, UR4 ;  /* 0x00000007ff0f7899 */ /* 0x000fe40008011404 */
[----:B------:R-:W-:Y:S02]  /*1430*/  UIADD3 UR4, UPT, UPT, UR13, -0x1, URZ ;  /* 0xffffffff0d047890 */ /* 0x000fe4000fffe0ff */
[----:B------:R-:W-:Y:S02]  /*1440*/  UISETP.LT.U32.AND UP0, UPT, UR15, 0x2, UPT ;  /* 0x000000020f00788c */ /* 0x000fe4000bf01070 */
[----:B------:R-:W-:Y:S02]  /*1450*/  UISETP.GE.U32.AND UP1, UPT, UR4, -0xff, UPT ;  /* 0xffffff010400788c */ /* 0x000fe4000bf26070 */
[----:B------:R-:W-:Y:S02]  /*1460*/  USEL UR14, UR15, 0x2, UP0 ;  /* 0x000000020f0e7887 */ /* 0x000fe40008000000 */
[----:B------:R-:W-:-:S02]  /*1470*/  UIADD3 UR13, UPT, UPT, UR13, 0xfe, URZ ;  /* 0x000000fe0d0d7890 */ /* 0x000fc4000fffe0ff */
[----:B------:R-:W-:Y:S02]  /*1480*/  UIADD3 UR5, UPT, UPT, UR14, -0x1, URZ ;  /* 0xffffffff0e057890 */ /* 0x000fe4000fffe0ff */
[----:B------:R-:W-:-:S03]  /*1490*/  UIADD3 UR7, UPT, UPT, UR15, -UR14, URZ ;  /* 0x8000000e0f077290 */ /* 0x000fc6000fffe0ff */
[----:B------:R-:W-:-:S04]  /*14a0*/  @UP1 UIADD3 UR5, UPT, UPT, UR14, URZ, URZ ;  /* 0x000000ff0e051290 */ /* 0x000fc8000fffe0ff */
[----:B--2---:R-:W-:-:S12]  /*14b0*/  UIADD3 UR5, UPT, UPT, UR5, 0x1, URZ ;  /* 0x0000000105057890 */ /* 0x004fd8000fffe0ff */
.L_x_35:
[----:B------:R-:W-:Y:S01]  /*14c0*/  UISETP.NE.AND UP0, UPT, UR37, URZ, UPT ;  /* 0x000000ff2500728c */ /* 0x000fe2000bf05270 */
[----:B------:R-:W1:Y:S08]  /*14d0*/  S2UR UR37, SR_CgaCtaId ;  /* 0x00000000002579c3 */ /* 0x000e700000008800 */
[----:B------:R-:W-:Y:S05]  /*14e0*/  BRA.U UP0, `(.L_x_18) ;  /* 0x0000000100347547 */ /* 0x000fea000b800000 */
[----:B------:R-:W2:Y:S01]  /*14f0*/  S2R R2, SR_CgaCtaId ;  /* 0x0000000000027919 */ /* 0x000ea20000008800 */
[----:B------:R-:W-:-:S04]  /*1500*/  MOV R3, 0x400 ;  /* 0x0000040000037802 */ /* 0x000fc80000000f00 */
[----:B--2---:R-:W-:Y:S02]  /*1510*/  LEA R3, R2, R3, 0x18 ;  /* 0x0000000302037211 */ /* 0x004fe400078ec0ff */
[----:B------:R-:W-:-:S03]  /*1520*/  SHF.L.U32 R2, R10, 0x1f, RZ ;  /* 0x0000001f0a027819 */ /* 0x000fc600000006ff */
[----:B------:R-:W-:-:S04]  /*1530*/  IMAD R3, R12, 0x8, R3 ;  /* 0x000000080c037824 */ /* 0x000fc800078e0203 */
[----:B------:R-:W2:Y:S02]  /*1540*/  SYNCS.PHASECHK.TRANS64.TRYWAIT P0, [R3+URZ+0xc0], R2 ;  /* 0x0000c002030075a7 */ /* 0x000ea400080011ff */
[----:B--2---:R-:W-:Y:S05]  /*1550*/  @!P0 BRA `(.L_x_19) ;  /* 0x0000005800d88947 */ /* 0x004fea0003800000 */
.L_x_103:
[----:B------:R-:W-:Y:S01]  /*1560*/  VIADD R12, R12, 0x1 ;  /* 0x000000010c0c7836 */ /* 0x000fe20000000000 */
[----:B------:R2:W-:Y:S04]  /*1570*/  SYNCS.ARRIVE.TRANS64.A1T0 RZ, [R3+URZ+0xb0], RZ ;  /* 0x0000b0ff03ff79a7 */ /* 0x0005e800081000ff */
[----:B------:R-:W-:-:S04]  /*1580*/  ISETP.NE.AND P0, PT, R12, 0x2, PT ;  /* 0x000000020c00780c */ /* 0x000fc80003f05270 */
[----:B------:R-:W-:Y:S02]  /*1590*/  SEL R12, R12, RZ, P0 ;  /* 0x000000ff0c0c7207 */ /* 0x000fe40000000000 */
[----:B--2---:R-:W-:-:S04]  /*15a0*/  SEL R3, RZ, 0x1, P0 ;  /* 0x00000001ff037807 */ /* 0x004fc80000000000 */
[----:B------:R-:W-:-:S07]  /*15b0*/  LOP3.LUT R10, R10, R3, RZ, 0x3c, !PT ;  /* 0x000000030a0a7212 */ /* 0x000fce00078e3cff */
.L_x_18:
[----:B------:R-:W-:Y:S01]  /*15c0*/  UMOV UR4, 0x400 ;  /* 0x0000040000047882 */ /* 0x000fe20000000000 */
[----:B------:R-:W-:Y:S01]  /*15d0*/  SHF.L.U32 R2, R15, 0x1f, RZ ;  /* 0x0000001f0f027819 */ /* 0x000fe200000006ff */
[----:B-1----:R-:W-:Y:S01]  /*15e0*/  ULEA UR4, UR37, UR4, 0x18 ;  /* 0x0000000425047291 */ /* 0x002fe2000f8ec0ff */
[----:B------:R-:W-:Y:S01]  /*15f0*/  R2UR UR35, R21 ;  /* 0x00000000152372ca */ /* 0x000fe200000e0000 */
[----:B------:R-:W-:Y:S01]  /*1600*/  UISETP.GE.U32.AND UP0, UPT, UR13, 0xff, UPT ;  /* 0x000000ff0d00788c */ /* 0x000fe2000bf06070 */
[----:B------:R-:W-:Y:S01]  /*1610*/  R2UR UR11, R20 ;  /* 0x00000000140b72ca */ /* 0x000fe200000e0000 */
[----:B------:R-:W-:Y:S01]  /*1620*/  ULEA UR8, UR6, UR4, 0x3 ;  /* 0x0000000406087291 */ /* 0x000fe2000f8e18ff */
[----:B------:R-:W-:-:S08]  /*1630*/  UMOV UR24, URZ ;  /* 0x000000ff00187c82 */ /* 0x000fd00008000000 */
[----:B------:R1:W2:Y:S01]  /*1640*/  SYNCS.PHASECHK.TRANS64.TRYWAIT P0, [UR8+0x10], R2 ;  /* 0x00001002ff0075a7 */ /* 0x0002a20008001108 */
[----:B------:R-:W-:Y:S02]  /*1650*/  USHF.L.U32 UR35, UR35, 0x6, URZ ;  /* 0x0000000623237899 */ /* 0x000fe400080006ff */
[----:B------:R-:W-:Y:S01]  /*1660*/  USHF.L.U32 UR11, UR11, 0x7, URZ ;  /* 0x000000070b0b7899 */ /* 0x000fe200080006ff */
[----:B------:R-:W-:Y:S11]  /*1670*/  BRA.U !UP0, `(.L_x_20) ;  /* 0x0000000108a87547 */ /* 0x000ff6000b800000 */
[----:B------:R-:W-:Y:S01]  /*1680*/  UMOV UR16, URZ ;  /* 0x000000ff00107c82 */ /* 0x000fe20008000000 */
[----:B------:R-:W-:-:S05]  /*1690*/  UMOV UR17, UR6 ;  /* 0x0000000600117c82 */ /* 0x000fca0008000000 */
.L_x_25:
[----:B-1----:R-:W-:Y:S01]  /*16a0*/  ULEA UR33, UR17, UR4, 0x3 ;  /* 0x0000000411217291 */ /* 0x002fe2000f8e18ff */
[----:B--2---:R-:W-:Y:S01]  /*16b0*/  @!P5 MOV R3, 0x6000 ;  /* 0x000060000003d802 */ /* 0x004fe20000000f00 */
[----:B--2---:R-:W-:Y:S10]  /*16c0*/  @P0 BRA `(.L_x_21) ;  /* 0x00000000000c0947 */ /* 0x004ff40003800000 */
[----:B------:R-:W-:-:S04]  /*16d0*/  SHF.L.U32 R5, R15, 0x1f, RZ ;  /* 0x0000001f0f057819 */ /* 0x000fc800000006ff */
[----:B------:R-:W2:Y:S02]  /*16e0*/  SYNCS.PHASECHK.TRANS64.TRYWAIT P0, [UR33+0x10], R5 ;  /* 0x00001005ff0075a7 */ /* 0x000ea40008001121 */
[----:B--2---:R-:W-:Y:S05]  /*16f0*/  @!P0 BRA `(.L_x_22) ;  /* 0x0000005800848947 */ /* 0x004fea0003800000 */
.L_x_21:
[----:B------:R2:W-:Y:S01]  /*1700*/  @!P5 SYNCS.ARRIVE.TRANS64 RZ, [UR33], R3 ;  /* 0x00000003ffffd9a7 */ /* 0x0005e20008000021 */
[----:B------:R-:W-:Y:S04]  /*1710*/  BSSY.RECONVERGENT B0, `(.L_x_23) ;  /* 0x0000003000007945 */ /* 0x000fe80003800200 */
[----:B------:R-:W-:Y:S05]  /*1720*/  @P4 BRA `(.L_x_24) ;  /* 0x0000000000044947 */ /* 0x000fea0003800000 */
[----:B------:R-:W-:Y:S05]  /*1730*/  BPT.TRAP 0x1 ;  /* 0x000000040000795c */ /* 0x000fea0000300000 */
.L_x_24:
[----:B------:R-:W-:Y:S05]  /*1740*/  BSYNC.RECONVERGENT B0 ;  /* 0x0000000000007941 */ /* 0x000fea0003800200 */
.L_x_23:
[----:B------:R-:W-:Y:S02]  /*1750*/  UIADD3 UR6, UPT, UPT, UR17, 0x1, URZ ;  /* 0x0000000111067890 */ /* 0x000fe4000fffe0ff */
[----:B------:R-:W-:Y:S02]  /*1760*/  ULEA UR32, UR17, UR4, 0xd ;  /* 0x0000000411207291 */ /* 0x000fe4000f8e68ff */
[----:B------:R-:W-:Y:S02]  /*1770*/  UISETP.NE.AND UP0, UPT, UR6, 0x2, UPT ;  /* 0x000000020600788c */ /* 0x000fe4000bf05270 */
[----:B------:R-:W-:Y:S02]  /*1780*/  UIADD3 UR26, UP1, UPT, UR22, 0x80, URZ ;  /* 0x00000080161a7890 */ /* 0x000fe4000ff3e0ff */
[----:B------:R-:W-:Y:S02]  /*1790*/  USEL UR9, URZ, 0x1, UP0 ;  /* 0x00000001ff097887 */ /* 0x000fe40008000000 */
[----:B------:R-:W-:-:S02]  /*17a0*/  USEL UR6, UR6, URZ, UP0 ;  /* 0x000000ff06067287 */ /* 0x000fc40008000000 */
[----:B------:R-:W-:Y:S02]  /*17b0*/  UIADD3 UR20, UP0, UPT, UR22, 0x180, URZ ;  /* 0x0000018016147890 */ /* 0x000fe4000ff1e0ff */
[----:B------:R-:W-:Y:S01]  /*17c0*/  ULEA UR8, UR6, UR4, 0x3 ;  /* 0x0000000406087291 */ /* 0x000fe2000f8e18ff */
[----:B------:R-:W-:Y:S01]  /*17d0*/  LOP3.LUT R15, R15, UR9, RZ, 0x3c, !PT ;  /* 0x000000090f0f7c12 */ /* 0x000fe2000f8e3cff */
[----:B------:R-:W-:Y:S02]  /*17e0*/  USHF.L.U32 UR34, UR16, 0x7, URZ ;  /* 0x0000000710227899 */ /* 0x000fe400080006ff */
[----:B------:R-:W-:Y:S01]  /*17f0*/  UIADD3.X UR27, UPT, UPT, URZ, UR23, URZ, UP1, !UPT ;  /* 0x00000017ff1b7290 */ /* 0x000fe20008ffe4ff */
[----:B-1----:R-:W-:Y:S01]  /*1800*/  SHF.L.U32 R2, R15, 0x1f, RZ ;  /* 0x0000001f0f027819 */ /* 0x002fe200000006ff */
[----:B------:R-:W-:Y:S02]  /*1810*/  UIADD3 UR32, UPT, UPT, UR32, 0x4400, URZ ;  /* 0x0000440020207890 */ /* 0x000fe4000fffe0ff */
[----:B------:R-:W-:Y:S01]  /*1820*/  UIADD3.X UR21, UPT, UPT, URZ, UR23, URZ, UP0, !UPT ;  /* 0x00000017ff157290 */ /* 0x000fe200087fe4ff */
[----:B------:R1:W1:Y:S01]  /*1830*/  SYNCS.PHASECHK.TRANS64.TRYWAIT P0, [UR8+0x10], R2 ;  /* 0x00001002ff0075a7 */ /* 0x0002620008001108 */
[----:B------:R-:W-:Y:S01]  /*1840*/  ULEA UR8, UR17, UR4, 0xe ;  /* 0x0000000411087291 */ /* 0x000fe2000f8e70ff */
[----:B------:R-:W-:Y:S01]  /*1850*/  UMOV UR18, 0x0 ;  /* 0x0000000000127882 */ /* 0x000fe20000000000 */
[----:B------:R-:W-:-:S02]  /*1860*/  UMOV UR19, 0x10000000 ;  /* 0x1000000000137882 */ /* 0x000fc40000000000 */
[----:B------:R-:W-:Y:S01]  /*1870*/  UIADD3 UR8, UPT, UPT, UR8, 0x8400, URZ ;  /* 0x0000840008087890 */ /* 0x000fe2000fffe0ff */
[----:B------:R1:W-:Y:S01]  /*1880*/  UTMALDG.3D [UR32], [UR26], desc[UR18] ;  /* 0x000012201a0075b4 */ /* 0x0003e20008011000 */
[----:B------:R-:W-:Y:S01]  /*1890*/  UMOV UR12, UR36 ;  /* 0x00000024000c7c82 */ /* 0x000fe20008000000 */
[----:B------:R-:W-:Y:S01]  /*18a0*/  UMOV UR9, UR33 ;  /* 0x0000002100097c82 */ /* 0x000fe20008000000 */
[----:B------:R-:W-:Y:S01]  /*18b0*/  UMOV UR10, UR34 ;  /* 0x00000022000a7c82 */ /* 0x000fe20008000000 */
[----:B------:R-:W-:Y:S01]  /*18c0*/  UIADD3 UR16, UPT, UPT, UR16, 0x1, URZ ;  /* 0x0000000110107890 */ /* 0x000fe2000fffe0ff */
[----:B------:R-:W-:Y:S01]  /*18d0*/  UMOV UR24, UR5 ;  /* 0x0000000500187c82 */ /* 0x000fe20008000000 */
[----:B------:R-:W-:Y:S02]  /*18e0*/  UMOV UR17, UR6 ;  /* 0x0000000600117c82 */ /* 0x000fe40008000000 */
[----:B------:R1:W-:Y:S01]  /*18f0*/  UTMALDG.3D [UR8], [UR20], desc[UR18] ;  /* 0x00001208140075b4 */ /* 0x0003e20008011000 */
[----:B------:R-:W-:-:S09]  /*1900*/  UISETP.NE.AND UP0, UPT, UR16, UR5, UPT ;  /* 0x000000051000728c */ /* 0x000fd2000bf05270 */
[----:B------:R-:W-:Y:S05]  /*1910*/  BRA.U UP0, `(.L_x_25) ;  /* 0xfffffffd00607547 */ /* 0x000fea000b83ffff */
.L_x_20:
[----:B-1----:R-:W-:Y:S01]  /*1920*/  ULEA UR8, UR6, UR4, 0x3 ;  /* 0x0000000406087291 */ /* 0x002fe2000f8e18ff */
[----:B------:R-:W-:Y:S01]  /*1930*/  SHF.L.U32 R2, R15, 0x1f, RZ ;  /* 0x0000001f0f027819 */ /* 0x000fe200000006ff */
[----:B------:R-:W-:Y:S01]  /*1940*/  @!P1 SYNCS.ARRIVE.TRANS64.A1T0 RZ, [UR4+0x48], RZ ;  /* 0x000048ffffff99a7 */ /* 0x000fe20008100004 */
[----:B------:R-:W-:-:S06]  /*1950*/  UISETP.GT.AND UP0, UPT, UR15, UR14, UPT ;  /* 0x0000000e0f00728c */ /* 0x000fcc000bf04270 */
[----:B--2---:R1:W2:Y:S03]  /*1960*/  SYNCS.PHASECHK.TRANS64.TRYWAIT P0, [UR8+0x10], R2 ;  /* 0x00001002ff0075a7 */ /* 0x0042a60008001108 */
[----:B------:R-:W-:Y:S05]  /*1970*/  BRA.U !UP0, `(.L_x_26) ;  /* 0x0000000108ac7547 */ /* 0x000fea000b800000 */
[----:B------:R-:W-:Y:S01]  /*1980*/  UIADD3 UR21, UPT, UPT, UR7, UR24, URZ ;  /* 0x0000001807157290 */ /* 0x000fe2000fffe0ff */
[----:B------:R-:W-:-:S11]  /*1990*/  UMOV UR25, UR6 ;  /* 0x0000000600197c82 */ /* 0x000fd60008000000 */
.L_x_31:
[----:B-1----:R-:W-:Y:S01]  /*19a0*/  ULEA UR17, UR25, UR4, 0x3 ;  /* 0x0000000419117291 */ /* 0x002fe2000f8e18ff */
[----:B--2---:R-:W-:Y:S01]  /*19b0*/  @!P5 MOV R3, 0x6000 ;  /* 0x000060000003d802 */ /* 0x004fe20000000f00 */
[----:B--2---:R-:W-:Y:S10]  /*19c0*/  @P0 BRA `(.L_x_27) ;  /* 0x00000000000c0947 */ /* 0x004ff40003800000 */
[----:B------:R-:W-:-:S04]  /*19d0*/  SHF.L.U32 R5, R15, 0x1f, RZ ;  /* 0x0000001f0f057819 */ /* 0x000fc800000006ff */
[----:B------:R-:W2:Y:S02]  /*19e0*/  SYNCS.PHASECHK.TRANS64.TRYWAIT P0, [UR17+0x10], R5 ;  /* 0x00001005ff0075a7 */ /* 0x000ea40008001111 */
[----:B--2---:R-:W-:Y:S05]  /*19f0*/  @!P0 BRA `(.L_x_28) ;  /* 0x0000005400dc8947 */ /* 0x004fea0003800000 */
.L_x_27:
[----:B------:R2:W-:Y:S01]  /*1a00*/  @!P5 SYNCS.ARRIVE.TRANS64 RZ, [UR17], R3 ;  /* 0x00000003ffffd9a7 */ /* 0x0005e20008000011 */
[----:B------:R-:W-:Y:S04]  /*1a10*/  BSSY.RECONVERGENT B0, `(.L_x_29) ;  /* 0x0000003000007945 */ /* 0x000fe80003800200 */
[----:B------:R-:W-:Y:S05]  /*1a20*/  @P4 BRA `(.L_x_30) ;  /* 0x0000000000044947 */ /* 0x000fea0003800000 */
[----:B------:R-:W-:Y:S05]  /*1a30*/  BPT.TRAP 0x1 ;  /* 0x000000040000795c */ /* 0x000fea0000300000 */
.L_x_30:
[----:B------:R-:W-:Y:S05]  /*1a40*/  BSYNC.RECONVERGENT B0 ;  /* 0x0000000000007941 */ /* 0x000fea0003800200 */
.L_x_29:
        /* <DEDUP_REMOVED lines=10> */
[----:B------:R-:W-:Y:S01]  /*1af0*/  UIADD3 UR16, UPT, UPT, UR16, 0x4400, URZ ;  /* 0x0000440010107890 */ /* 0x000fe2000fffe0ff */
[----:B-1----:R-:W-:Y:S01]  /*1b00*/  SHF.L.U32 R2, R15, 0x1f, RZ ;  /* 0x0000001f0f027819 */ /* 0x002fe200000006ff */
[----:B------:R-:W-:Y:S02]  /*1b10*/  UIADD3.X UR31, UPT, UPT, URZ, UR23, URZ, UP1, !UPT ;  /* 0x00000017ff1f7290 */ /* 0x000fe40008ffe4ff */
[----:B------:R-:W-:Y:S01]  /*1b20*/  UIADD3.X UR29, UPT, UPT, URZ, UR23, URZ, UP0, !UPT ;  /* 0x00000017ff1d7290 */ /* 0x000fe200087fe4ff */
[----:B------:R1:W1:Y:S01]  /*1b30*/  SYNCS.PHASECHK.TRANS64.TRYWAIT P0, [UR8+0x10], R2 ;  /* 0x00001002ff0075a7 */ /* 0x0002620008001108 */
[----:B------:R-:W-:Y:S01]  /*1b40*/  ULEA UR8, UR25, UR4, 0xe ;  /* 0x0000000419087291 */ /* 0x000fe2000f8e70ff */
[----:B------:R-:W-:Y:S01]  /*1b50*/  UMOV UR26, 0x0 ;  /* 0x00000000001a7882 */ /* 0x000fe20000000000 */
[----:B------:R-:W-:-:S02]  /*1b60*/  UMOV UR27, 0x10000000 ;  /* 0x10000000001b7882 */ /* 0x000fc40000000000 */
[----:B------:R-:W-:Y:S01]  /*1b70*/  UIADD3 UR8, UPT, UPT, UR8, 0x8400, URZ ;  /* 0x0000840008087890 */ /* 0x000fe2000fffe0ff */
[----:B------:R-:W-:Y:S01]  /*1b80*/  UMOV UR19, UR35 ;  /* 0x0000002300137c82 */ /* 0x000fe20008000000 */
[----:B------:R-:W-:Y:S01]  /*1b90*/  UMOV UR20, UR36 ;  /* 0x0000002400147c82 */ /* 0x000fe20008000000 */
[----:B------:R-:W-:Y:S01]  /*1ba0*/  UMOV UR12, UR36 ;  /* 0x00000024000c7c82 */ /* 0x000fe20008000000 */
[----:B------:R-:W-:Y:S01]  /*1bb0*/  UMOV UR9, UR17 ;  /* 0x0000001100097c82 */ /* 0x000fe20008000000 */
[----:B------:R-:W-:Y:S01]  /*1bc0*/  UMOV UR10, UR18 ;  /* 0x00000012000a7c82 */ /* 0x000fe20008000000 */
[----:B------:R1:W-:Y:S01]  /*1bd0*/  UTMALDG.3D [UR16], [UR30], desc[UR26] ;  /* 0x00001a101e0075b4 */ /* 0x0003e20008011000 */
[----:B------:R-:W-:Y:S01]  /*1be0*/  UIADD3 UR24, UPT, UPT, UR24, 0x1, URZ ;  /* 0x0000000118187890 */ /* 0x000fe2000fffe0ff */
[----:B------:R-:W-:-:S03]  /*1bf0*/  UMOV UR25, UR6 ;  /* 0x0000000600197c82 */ /* 0x000fc60008000000 */
[----:B------:R-:W-:Y:S01]  /*1c00*/  UISETP.NE.AND UP0, UPT, UR24, UR21, UPT ;  /* 0x000000151800728c */ /* 0x000fe2000bf05270 */
[----:B------:R1:W-:Y:S08]  /*1c10*/  UTMALDG.3D [UR8], [UR28], desc[UR26] ;  /* 0x00001a081c0075b4 */ /* 0x0003f00008011000 */
[----:B------:R-:W-:Y:S05]  /*1c20*/  BRA.U UP0, `(.L_x_31) ;  /* 0xfffffffd005c7547 */ /* 0x000fea000b83ffff */
.L_x_26:
[C---:B-1----:R-:W-:Y:S01]  /*1c30*/  LEA R2, R14.reuse, UR4, 0x3 ;  /* 0x000000040e027c11 */ /* 0x042fe2000f8e18ff */
[----:B------:R-:W-:Y:S01]  /*1c40*/  NOP ;  /* 0x0000000000007918 */ /* 0x000fe20000000000 */
[----:B--2---:R-:W-:Y:S02]  /*1c50*/  SHF.L.U32 R3, R13, 0x1f, RZ ;  /* 0x0000001f0d037819 */ /* 0x004fe400000006ff */
[----:B------:R-:W-:Y:S02]  /*1c60*/  LEA R4, R14, UR4, 0x4 ;  /* 0x000000040e047c11 */ /* 0x000fe4000f8e20ff */
[----:B------:R-:W1:Y:S02]  /*1c70*/  SYNCS.PHASECHK.TRANS64.TRYWAIT P0, [R2+URZ+0x50], R3 ;  /* 0x00005003020075a7 */ /* 0x000e6400080011ff */
[----:B-1----:R-:W-:Y:S05]  /*1c80*/  @!P0 BRA `(.L_x_32) ;  /* 0x0000005400508947 */ /* 0x002fea0003800000 */
.L_x_106:
[----:B------:R-:W2:Y:S01]  /*1c90*/  LDS.128 R4, [R4+0xe0] ;  /* 0x0000e00004047984 */ /* 0x000ea20000000c00 */
[----:B---3--:R-:W-:Y:S01]  /*1ca0*/  ISETP.GE.AND P0, PT, R40, 0x1, PT ;  /* 0x000000012800780c */ /* 0x008fe20003f06270 */
[----:B-1----:R-:W-:Y:S01]  /*1cb0*/  VIADD R2, R2, 0x60 ;  /* 0x0000006002027836 */ /* 0x002fe20000000000 */
[----:B------:R-:W-:Y:S01]  /*1cc0*/  @!PT LDS RZ, [RZ] ;  /* 0x00000000fffff984 */ /* 0x000fe20000000800 */
[----:B------:R-:W-:Y:S01]  /*1cd0*/  @!PT LDS RZ, [RZ] ;  /* 0x00000000fffff984 */ /* 0x000fe20000000800 */
[----:B------:R-:W-:Y:S01]  /*1ce0*/  @!PT LDS RZ, [RZ] ;  /* 0x00000000fffff984 */ /* 0x000fe20000000800 */
[----:B------:R-:W-:Y:S01]  /*1cf0*/  @!PT LDS RZ, [RZ] ;  /* 0x00000000fffff984 */ /* 0x000fe20000000800 */
[----:B------:R1:W-:Y:S06]  /*1d00*/  MEMBAR.ALL.CTA ;  /* 0x0000000000007992 */ /* 0x0003ec0000008000 */
[----:B-1----:R-:W1:Y:S01]  /*1d10*/  FENCE.VIEW.ASYNC.S ;  /* 0x00000000000073c6 */ /* 0x002e620000000000 */
[----:B------:R-:W-:-:S04]  /*1d20*/  PRMT R2, RZ, 0x654, R2 ;  /* 0x00000654ff027816 */ /* 0x000fc80000000002 */
[----:B-1----:R1:W-:Y:S01]  /*1d30*/  SYNCS.ARRIVE.TRANS64.RED.A1T0 RZ, [R2+URZ], RZ ;  /* 0x000000ff02ff79a7 */ /* 0x0023e200081004ff */
[----:B--2---:R-:W-:-:S13]  /*1d40*/  LOP3.LUT P2, RZ, R6, 0x1, RZ, 0xc0, !PT ;  /* 0x0000000106ff7812 */ /* 0x004fda000784c0ff */
[----:B------:R-:W-:Y:S01]  /*1d50*/  @P2 SHF.R.U32.HI R3, RZ, 0x10, R5 ;  /* 0x00000010ff032819 */ /* 0x000fe20000011605 */
[----:B------:R-:W-:Y:S01]  /*1d60*/  VOTEU.ANY UP0, P2 ;  /* 0x0000000000ff7886 */ /* 0x000fe20001000100 */
[----:B------:R-:W-:Y:S02]  /*1d70*/  @P2 MOV R11, R4 ;  /* 0x00000004000b2202 */ /* 0x000fe40000000f00 */
[----:B------:R-:W-:Y:S02]  /*1d80*/  @P2 R2UR.BROADCAST UR8, R3 ;  /* 0x00000000030822ca */ /* 0x000fe400008e0000 */
[----:B------:R-:W-:-:S11]  /*1d90*/  @P2 LOP3.LUT R8, R5, 0xffff, RZ, 0xc0, !PT ;  /* 0x0000ffff05082812 */ /* 0x000fd600078ec0ff */
[----:B------:R-:W-:Y:S01]  /*1da0*/  @UP0 UMOV UR36, UR8 ;  /* 0x0000000800240c82 */ /* 0x000fe20008000000 */
[----:B-1----:R-:W-:Y:S05]  /*1db0*/  @!P0 BRA `(.L_x_33) ;  /* 0x0000000000b88947 */ /* 0x002fea0003800000 */
[----:B------:R-:W4:Y:S01]  /*1dc0*/  LDC.64 R4, c[0x0][0xb18] ;  /* 0x0002c600ff047b82 */ /* 0x000f220000000a00 */
[----:B------:R-:W-:-:S07]  /*1dd0*/  ISETP.NE.AND P3, PT, R40, 0x1, PT ;  /* 0x000000012800780c */ /* 0x000fce0003f65270 */
[----:B------:R-:W1:Y:S08]  /*1de0*/  LDC.64 R6, c[0x0][0xb10] ;  /* 0x0002c400ff067b82 */ /* 0x000e700000000a00 */
[----:B------:R-:W2:Y:S08]  /*1df0*/  LDC R16, c[0x0][0xb20] ;  /* 0x0002c800ff107b82 */ /* 0x000eb00000000800 */
[----:B------:R-:W3:Y:S01]  /*1e00*/  LDC R18, c[0x0][0xb0c] ;  /* 0x0002c300ff127b82 */ /* 0x000ee20000000800 */
[----:B----4-:R-:W-:Y:S01]  /*1e10*/  IMAD.HI.U32 R17, R0, R5, RZ ;  /* 0x0000000500117227 */ /* 0x010fe200078e00ff */
[----:B------:R-:W-:-:S03]  /*1e20*/  ISETP.NE.AND P0, PT, R4, 0x1, PT ;  /* 0x000000010400780c */ /* 0x000fc60003f05270 */
[----:B------:R-:W-:-:S03]  /*1e30*/  IMAD.HI.U32 R5, R8, R5, RZ ;  /* 0x0000000508057227 */ /* 0x000fc600078e00ff */
[----:B------:R-:W4:Y:S01]  /*1e40*/  LDC.64 R2, c[0x0][0xb28] ;  /* 0x0002ca00ff027b82 */ /* 0x000f220000000a00 */
[----:B-1----:R-:W-:-:S04]  /*1e50*/  IMAD.HI.U32 R20, R9, R6, RZ ;  /* 0x0000000609147227 */ /* 0x002fc800078e00ff */
[----:B------:R-:W-:Y:S01]  /*1e60*/  IMAD.HI.U32 R22, R11, R6, RZ ;  /* 0x000000060b167227 */ /* 0x000fe200078e00ff */
[----:B------:R-:W-:Y:S02]  /*1e70*/  SHF.R.U32.HI R20, RZ, R7, R20 ;  /* 0x00000007ff147219 */ /* 0x000fe40000011614 */
[-C--:B--2---:R-:W-:Y:S02]  /*1e80*/  SHF.R.U32.HI R17, RZ, R16.reuse, R17 ;  /* 0x00000010ff117219 */ /* 0x084fe40000011611 */
[----:B------:R-:W-:Y:S02]  /*1e90*/  SHF.R.U32.HI R5, RZ, R16, R5 ;  /* 0x00000010ff057219 */ /* 0x000fe40000011605 */
[----:B------:R-:W-:Y:S02]  /*1ea0*/  SEL R17, R0, R17, !P0 ;  /* 0x0000001100117207 */ /* 0x000fe40004000000 */
[----:B------:R-:W-:Y:S02]  /*1eb0*/  SHF.R.U32.HI R22, RZ, R7, R22 ;  /* 0x00000007ff167219 */ /* 0x000fe40000011616 */
[----:B---3--:R-:W-:-:S02]  /*1ec0*/  ISETP.NE.AND P1, PT, R18, 0x1, PT ;  /* 0x000000011200780c */ /* 0x008fc40003f25270 */
[----:B------:R-:W-:Y:S02]  /*1ed0*/  SEL R5, R8, R5, !P0 ;  /* 0x0000000508057207 */ /* 0x000fe40004000000 */
[----:B------:R-:W-:Y:S02]  /*1ee0*/  SEL R19, R9, R20, !P1 ;  /* 0x0000001409137207 */ /* 0x000fe40004800000 */
[----:B------:R-:W-:Y:S01]  /*1ef0*/  SEL R7, R11, R22, !P1 ;  /* 0x000000160b077207 */ /* 0x000fe20004800000 */
[----:B----4-:R-:W-:-:S04]  /*1f00*/  IMAD.HI.U32 R20, R17, R2, RZ ;  /* 0x0000000211147227 */ /* 0x010fc800078e00ff */
[----:B------:R-:W-:Y:S01]  /*1f10*/  IMAD.HI.U32 R6, R19, R2, RZ ;  /* 0x0000000213067227 */ /* 0x000fe200078e00ff */
[----:B------:R-:W-:-:S04]  /*1f20*/  @P3 SHF.R.U32.HI R17, RZ, R3, R20 ;  /* 0x00000003ff113219 */ /* 0x000fc80000011614 */
[----:B------:R-:W-:Y:S01]  /*1f30*/  @P3 SHF.R.U32.HI R19, RZ, R3, R6 ;  /* 0x00000003ff133219 */ /* 0x000fe20000011606 */
[----:B------:R-:W-:-:S04]  /*1f40*/  IMAD R17, R40, R17, RZ ;  /* 0x0000001128117224 */ /* 0x000fc800078e02ff */
[----:B------:R-:W-:Y:S01]  /*1f50*/  IMAD R6, R40, R19, RZ ;  /* 0x0000001328067224 */ /* 0x000fe200078e02ff */
[C---:B------:R-:W-:Y:S02]  /*1f60*/  ISETP.GE.AND P0, PT, R5.reuse, R17, PT ;  /* 0x000000110500720c */ /* 0x040fe40003f06270 */
[----:B------:R-:W-:Y:S02]  /*1f70*/  IADD3 R17, PT, PT, -R5, RZ, RZ ;  /* 0x000000ff05117210 */ /* 0x000fe40007ffe1ff */
[----:B------:R-:W-:Y:S01]  /*1f80*/  ISETP.GE.OR P0, PT, R7, R6, P0 ;  /* 0x000000060700720c */ /* 0x000fe20000706670 */
[----:B------:R-:W-:-:S04]  /*1f90*/  IMAD.HI.U32 R6, R5, R2, RZ ;  /* 0x0000000205067227 */ /* 0x000fc800078e00ff */
[----:B------:R-:W-:Y:S01]  /*1fa0*/  IMAD R8, R4, R17, R8 ;  /* 0x0000001104087224 */ /* 0x000fe200078e0208 */
[----:B------:R-:W-:-:S04]  /*1fb0*/  SHF.R.U32.HI R6, RZ, R3, R6 ;  /* 0x00000003ff067219 */ /* 0x000fc80000011606 */
[----:B------:R-:W-:-:S03]  /*1fc0*/  SEL R6, R5, R6, !P3 ;  /* 0x0000000605067207 */ /* 0x000fc60005800000 */
[----:B------:R-:W-:-:S04]  /*1fd0*/  @!P0 IMAD.HI.U32 R16, R7, R2, RZ ;  /* 0x0000000207108227 */ /* 0x000fc800078e00ff */
[----:B------:R-:W-:Y:S01]  /*1fe0*/  IMAD.MOV R2, RZ, RZ, -R6 ;  /* 0x000000ffff027224 */ /* 0x000fe200078e0a06 */
[----:B------:R-:W-:-:S03]  /*1ff0*/  @!P0 SHF.R.U32.HI R16, RZ, R3, R16 ;  /* 0x00000003ff108219 */ /* 0x000fc60000011610 */
[----:B------:R-:W-:Y:S01]  /*2000*/  IMAD R2, R40, R2, R5 ;  /* 0x0000000228027224 */ /* 0x000fe200078e0205 */
        /* <DEDUP_REMOVED lines=9> */
.L_x_33:
[----:B------:R-:W1:Y:S02]  /*20a0*/  LDCU UR8, c[0x0][0xb30] ;  /* 0x00016600ff0877ac */ /* 0x000e640008000800 */
[----:B-1----:R-:W-:-:S09]  /*20b0*/  UISETP.NE.AND UP0, UPT, UR8, 0x1, UPT ;  /* 0x000000010800788c */ /* 0x002fd2000bf05270 */
[----:B------:R-:W-:Y:S05]  /*20c0*/  BRA.U UP0, `(.L_x_34) ;  /* 0x0000000100407547 */ /* 0x000fea000b800000 */
[----:B------:R-:W1:Y:S08]  /*20d0*/  LDC.64 R4, c[0x0][0xb10] ;  /* 0x0002c400ff047b82 */ /* 0x000e700000000a00 */
[----:B------:R-:W2:Y:S08]  /*20e0*/  LDC.64 R2, c[0x0][0xb18] ;  /* 0x0002c600ff027b82 */ /* 0x000eb00000000a00 */
[----:B------:R-:W3:Y:S08]  /*20f0*/  LDC R6, c[0x0][0xb20] ;  /* 0x0002c800ff067b82 */ /* 0x000ef00000000800 */
[----:B------:R-:W4:Y:S01]  /*2100*/  LDC R16, c[0x0][0xb0c] ;  /* 0x0002c300ff107b82 */ /* 0x000f220000000800 */
[----:B-1----:R-:W-:-:S05]  /*2110*/  IMAD.HI.U32 R4, R11, R4, RZ ;  /* 0x000000040b047227 */ /* 0x002fca00078e00ff */
[----:B------:R-:W-:Y:S01]  /*2120*/  SHF.R.U32.HI R4, RZ, R5, R4 ;  /* 0x00000005ff047219 */ /* 0x000fe20000011604 */
[----:B--2---:R-:W-:Y:S01]  /*2130*/  IMAD.HI.U32 R3, R8, R3, RZ ;  /* 0x0000000308037227 */ /* 0x004fe200078e00ff */
[----:B------:R-:W-:-:S04]  /*2140*/  ISETP.NE.AND P0, PT, R2, 0x1, PT ;  /* 0x000000010200780c */ /* 0x000fc80003f05270 */
[----:B---3--:R-:W-:-:S04]  /*2150*/  SHF.R.U32.HI R3, RZ, R6, R3 ;  /* 0x00000006ff037219 */ /* 0x008fc80000011603 */
[----:B------:R-:W-:Y:S02]  /*2160*/  SEL R3, R8, R3, !P0 ;  /* 0x0000000308037207 */ /* 0x000fe40004000000 */
[----:B----4-:R-:W-:-:S04]  /*2170*/  ISETP.NE.AND P1, PT, R16, 0x1, PT ;  /* 0x000000011000780c */ /* 0x010fc80003f25270 */
[----:B------:R-:W-:-:S05]  /*2180*/  SEL R4, R11, R4, !P1 ;  /* 0x000000040b047207 */ /* 0x000fca0004800000 */
[----:B------:R-:W-:Y:S02]  /*2190*/  IMAD.IADD R5, R3, 0x1, -R4 ;  /* 0x0000000103057824 */ /* 0x000fe400078e0a04 */
[----:B------:R-:W-:Y:S02]  /*21a0*/  IMAD.IADD R3, R4, 0x1, -R3 ;  /* 0x0000000104037824 */ /* 0x000fe400078e0a03 */
[----:B------:R-:W-:Y:S02]  /*21b0*/  IMAD R11, R5, R16, R11 ;  /* 0x00000010050b7224 */ /* 0x000fe400078e020b */
[----:B------:R-:W-:-:S07]  /*21c0*/  IMAD R8, R3, R2, R8 ;  /* 0x0000000203087224 */ /* 0x000fce00078e0208 */
.L_x_34:
[----:B------:R-:W-:Y:S01]  /*21d0*/  VIADD R14, R14, 0x1 ;  /* 0x000000010e0e7836 */ /* 0x000fe20000000000 */
[----:B------:R-:W-:Y:S01]  /*21e0*/  PLOP3.LUT P1, PT, PT, PT, PT, 0x80, 0x8 ;  /* 0x000000000008781c */ /* 0x000fe20003f2f070 */
[----:B------:R-:W-:Y:S02]  /*21f0*/  IMAD.IADD R21, R11, 0x1, R90 ;  /* 0x000000010b157824 */ /* 0x000fe400078e025a */
[----:B------:R-:W-:Y:S01]  /*2200*/  IMAD.IADD R20, R8, 0x1, R83 ;  /* 0x0000000108147824 */ /* 0x000fe200078e0253 */
[----:B------:R-:W-:-:S04]  /*2210*/  ISETP.NE.AND P0, PT, R14, 0x2, PT ;  /* 0x000000020e00780c */ /* 0x000fc80003f05270 */
[----:B------:R-:W-:Y:S02]  /*2220*/  SEL R2, RZ, 0x1, P0 ;  /* 0x00000001ff027807 */ /* 0x000fe40000000000 */
[----:B------:R-:W-:Y:S02]  /*2230*/  SEL R14, R14, RZ, P0 ;  /* 0x000000ff0e0e7207 */ /* 0x000fe40000000000 */
[----:B------:R-:W-:Y:S01]  /*2240*/  LOP3.LUT R13, R13, R2, RZ, 0x3c, !PT ;  /* 0x000000020d0d7212 */ /* 0x000fe200078e3cff */
[----:B------:R-:W-:Y:S06]  /*2250*/  @P2 BRA `(.L_x_35) ;  /* 0xfffffff000982947 */ /* 0x000fec000383ffff */
[----:B------:R-:W-:Y:S01]  /*2260*/  UIADD3 UR5, UPT, UPT, UR4, 0x10, URZ ;  /* 0x0000001004057890 */ /* 0x000fe2000fffe0ff */
[----:B------:R-:W-:-:S03]  /*2270*/  SHF.L.U32 R3, R15, 0x1f, RZ ;  /* 0x0000001f0f037819 */ /* 0x000fc600000006ff */
[----:B------:R-:W-:-:S09]  /*2280*/  ULEA UR4, UR6, UR5, 0x3 ;  /* 0x0000000506047291 */ /* 0x000fd2000f8e18ff */
[----:B------:R-:W1:Y:S02]  /*2290*/  SYNCS.PHASECHK.TRANS64.TRYWAIT P0, [UR4], R3 ;  /* 0x00000003ff0075a7 */ /* 0x000e640008001104 */
[----:B-1----:R-:W-:Y:S05]  /*22a0*/  @!P0 BRA `(.L_x_36) ;  /* 0x0000004c00dc8947 */ /* 0x002fea0003800000 */
.L_x_108:
[----:B------:R-:W-:-:S04]  /*22b0*/  UIADD3 UR6, UPT, UPT, UR6, 0x1, URZ ;  /* 0x0000000106067890 */ /* 0x000fc8000fffe0ff */
[----:B------:R-:W-:-:S04]  /*22c0*/  UISETP.NE.AND UP0, UPT, UR6, 0x2, UPT ;  /* 0x000000020600788c */ /* 0x000fc8000bf05270 */
[----:B------:R-:W-:Y:S02]  /*22d0*/  USEL UR4, URZ, 0x1, UP0 ;  /* 0x00000001ff047887 */ /* 0x000fe40008000000 */
[----:B------:R-:W-:-:S04]  /*22e0*/  USEL UR6, UR6, URZ, UP0 ;  /* 0x000000ff06067287 */ /* 0x000fc80008000000 */
[----:B------:R-:W-:Y:S01]  /*22f0*/  ULEA UR6, UR6, UR5, 0x3 ;  /* 0x0000000506067291 */ /* 0x000fe2000f8e18ff */
[----:B-1----:R-:W-:-:S04]  /*2300*/  LOP3.LUT R3, R15, UR4, RZ, 0x3c, !PT ;  /* 0x000000040f037c12 */ /* 0x002fc8000f8e3cff */
[----:B------:R-:W-:Y:S01]  /*2310*/  SHF.L.U32 R3, R3, 0x1f, RZ ;  /* 0x0000001f03037819 */ /* 0x000fe200000006ff */
[----:B----4-:R-:W-:-:S07]  /*2320*/  IMAD.U32 R0, RZ, RZ, UR6 ;  /* 0x00000006ff007e24 */ /* 0x010fce000f8e00ff */
.L_x_37:
[----:B-1----:R1:W2:Y:S02]  /*2330*/  SYNCS.PHASECHK.TRANS64.TRYWAIT P0, [R0+URZ], R3 ;  /* 0x00000003000075a7 */ /* 0x0022a400080011ff */
[----:B--2---:R-:W-:Y:S05]  /*2340*/  @!P0 NANOSLEEP.SYNCS 0x989680 ;  /* 0x009896800000895d */ /* 0x004fea0003900000 */
[----:B------:R-:W2:Y:S02]  /*2350*/  @!P0 SYNCS.PHASECHK.TRANS64 P0, [R0+URZ], R3 ;  /* 0x00000003000085a7 */ /* 0x000ea400080010ff */
[----:B--2---:R-:W-:Y:S05]  /*2360*/  @P0 EXIT ;  /* 0x000000000000094d */ /* 0x004fea0003800000 */
[----:B------:R-:W-:Y:S05]  /*2370*/  BRA `(.L_x_37) ;  /* 0xfffffffc00ec7947 */ /* 0x000fea000383ffff */
.L_x_17:
[----:B------:R-:W-:-:S04]  /*2380*/  UISETP.NE.AND UP1, UPT, UR37, URZ, UPT ;  /* 0x000000ff2500728c */ /* 0x000fc8000bf25270 */
[----:B------:R-:W-:-:S09]  /*2390*/  UISETP.NE.OR UP1, UPT, UR8, 0x1, UP1 ;  /* 0x000000010800788c */ /* 0x000fd20008f25670 */
[----:B------:R-:W-:Y:S05]  /*23a0*/  BRA.U UP1, `(.L_x_38) ;  /* 0x0000000501487547 */ /* 0x000fea000b800000 */
[----:B------:R-:W-:Y:S01]  /*23b0*/  ISETP.NE.AND P2, PT, R2, RZ, PT ;  /* 0x000000ff0200720c */ /* 0x000fe20003f45270 */
[----:B------:R-:W-:Y:S01]  /*23c0*/  IMAD.MOV.U32 R12, RZ, RZ, 0x1 ;  /* 0x00000001ff0c7424 */ /* 0x000fe200078e00ff */
[----:B------:R-:W-:Y:S02]  /*23d0*/  CS2R R10, SRZ ;  /* 0x00000000000a7805 */ /* 0x000fe4000001ff00 */
[----:B------:R-:W-:Y:S01]  /*23e0*/  CS2R R8, SRZ ;  /* 0x0000000000087805 */ /* 0x000fe2000001ff00 */
[----:B------:R-:W-:Y:S01]  /*23f0*/  UMOV UR4, 0x400 ;  /* 0x0000040000047882 */ /* 0x000fe20000000000 */
[----:B------:R-:W-:Y:S01]  /*2400*/  UMOV UR6, URZ ;  /* 0x000000ff00067c82 */ /* 0x000fe20008000000 */
[----:B------:R-:W-:-:S12]  /*2410*/  ULEA UR37, UR37, UR4, 0x18 ;  /* 0x0000000425257291 */ /* 0x000fd8000f8ec0ff */
.L_x_42:
[----:B------:R-:W-:Y:S02]  /*2420*/  LEA R0, R8, UR37, 0x3 ;  /* 0x0000002508007c11 */ /* 0x000fe4000f8e18ff */
[----:B------:R-:W-:-:S03]  /*2430*/  SHF.L.U32 R5, R9, 0x1f, RZ ;  /* 0x0000001f09057819 */ /* 0x000fc600000006ff */
[----:B------:R-:W-:Y:S01]  /*2440*/  VIADD R4, R0, 0xc0 ;  /* 0x000000c000047836 */ /* 0x000fe20000000000 */
[----:B------:R-:W1:Y:S02]  /*2450*/  SYNCS.PHASECHK.TRANS64.TRYWAIT P0, [R0+URZ+0xb0], R5 ;  /* 0x0000b005000075a7 */ /* 0x000e6400080011ff */
[----:B-1----:R-:W-:Y:S05]  /*2460*/  @!P0 BRA `(.L_x_39) ;  /* 0x0000004c00848947 */ /* 0x002fea0003800000 */
.L_x_109:
[----:B------:R-:W-:Y:S01]  /*2470*/  ULEA UR5, UR6, UR37, 0x3 ;  /* 0x0000002506057291 */ /* 0x000fe2000f8e18ff */
[----:B------:R-:W-:Y:S02]  /*2480*/  PRMT R4, RZ, 0x654, R4 ;  /* 0x00000654ff047816 */ /* 0x000fe40000000004 */
[----:B-1----:R-:W-:Y:S01]  /*2490*/  SHF.L.U32 R5, R12, 0x1f, RZ ;  /* 0x0000001f0c057819 */ /* 0x002fe200000006ff */
[----:B------:R-:W-:Y:S01]  /*24a0*/  UIADD3 UR4, UPT, UPT, UR5, 0x50, URZ ;  /* 0x0000005005047890 */ /* 0x000fe2000fffe0ff */
[----:B------:R1:W-:Y:S05]  /*24b0*/  SYNCS.ARRIVE.TRANS64.RED.A1T0 RZ, [R4+URZ], RZ ;  /* 0x000000ff04ff79a7 */ /* 0x0003ea00081004ff */
[----:B------:R-:W-:Y:S01]  /*24c0*/  IMAD.U32 R7, RZ, RZ, UR4 ;  /* 0x00000004ff077e24 */ /* 0x000fe2000f8e00ff */
[----:B------:R-:W2:Y:S04]  /*24d0*/  SYNCS.PHASECHK.TRANS64.TRYWAIT P0, [UR5+0x60], R5 ;  /* 0x00006005ff0075a7 */ /* 0x000ea80008001105 */
[----:B------:R-:W-:Y:S01]  /*24e0*/  PRMT R6, R2, 0x654, R7 ;  /* 0x0000065402067816 */ /* 0x000fe20000000007 */
[----:B-1----:R-:W-:Y:S01]  /*24f0*/  @!P2 IMAD.MOV.U32 R4, RZ, RZ, 0x10 ;  /* 0x00000010ff04a424 */ /* 0x002fe200078e00ff */
[----:B--2---:R-:W-:Y:S06]  /*2500*/  @!P0 BRA `(.L_x_40) ;  /* 0x0000004c00708947 */ /* 0x004fec0003800000 */
.L_x_111:
[----:B------:R-:W-:Y:S01]  /*2510*/  ULEA UR4, UR6, UR37, 0x4 ;  /* 0x0000002506047291 */ /* 0x000fe2000f8e20ff */
[----:B------:R-:W-:Y:S01]  /*2520*/  SEL R3, R6, R3, !P2 ;  /* 0x0000000306037207 */ /* 0x000fe20005000000 */
[----:B------:R-:W-:Y:S01]  /*2530*/  UIADD3 UR5, UPT, UPT, UR5, 0x50, URZ ;  /* 0x0000005005057890 */ /* 0x000fe2000fffe0ff */
[----:B-1----:R-:W-:Y:S01]  /*2540*/  LEA R0, R11, UR37, 0x3 ;  /* 0x000000250b007c11 */ /* 0x002fe2000f8e18ff */
[----:B------:R-:W-:Y:S01]  /*2550*/  UIADD3 UR4, UPT, UPT, UR4, 0xe0, URZ ;  /* 0x000000e004047890 */ /* 0x000fe2000fffe0ff */
[----:B------:R-:W-:Y:S01]  /*2560*/  SHF.L.U32 R5, R10, 0x1f, RZ ;  /* 0x0000001f0a057819 */ /* 0x000fe200000006ff */
[----:B------:R1:W-:Y:S01]  /*2570*/  @!P2 SYNCS.ARRIVE.TRANS64.RED RZ, [R3+URZ], R4 ;  /* 0x0000000403ffa9a7 */ /* 0x0003e200080004ff */
[----:B------:R-:W-:Y:S01]  /*2580*/  UIADD3 UR6, UPT, UPT, UR6, 0x1, URZ ;  /* 0x0000000106067890 */ /* 0x000fe2000fffe0ff */
[----:B------:R-:W-:-:S03]  /*2590*/  VIADD R8, R8, 0x1 ;  /* 0x0000000108087836 */ /* 0x000fc60000000000 */
[----:B------:R-:W-:Y:S02]  /*25a0*/  UISETP.NE.AND UP0, UPT, UR6, 0x2, UPT ;  /* 0x000000020600788c */ /* 0x000fe4000bf05270 */
[----:B------:R-:W-:Y:S06]  /*25b0*/  UGETNEXTWORKID.BROADCAST [UR4], [UR5] ;  /* 0x00000000040073ca */ /* 0x000fec0008000100 */
[----:B------:R-:W-:Y:S01]  /*25c0*/  USEL UR4, URZ, 0x1, UP0 ;  /* 0x00000001ff047887 */ /* 0x000fe20008000000 */
[----:B------:R-:W-:Y:S01]  /*25d0*/  ISETP.NE.AND P0, PT, R8, 0x2, PT ;  /* 0x000000020800780c */ /* 0x000fe20003f05270 */
[----:B------:R-:W-:Y:S01]  /*25e0*/  USEL UR6, UR6, URZ, UP0 ;  /* 0x000000ff06067287 */ /* 0x000fe20008000000 */
[----:B------:R-:W2:Y:S03]  /*25f0*/  SYNCS.PHASECHK.TRANS64.TRYWAIT P1, [R0+URZ+0x50], R5 ;  /* 0x00005005000075a7 */ /* 0x000ea600080211ff */
[----:B------:R-:W-:Y:S01]  /*2600*/  LOP3.LUT R12, R12, UR4, RZ, 0x3c, !PT ;  /* 0x000000040c0c7c12 */ /* 0x000fe2000f8e3cff */
[----:B-12---:R-:W-:Y:S07]  /*2610*/  @!P1 BRA `(.L_x_41) ;  /* 0x0000004c00449947 */ /* 0x006fee0003800000 */
.L_x_112:
[C---:B------:R-:W-:Y:S01]  /*2620*/  LEA R4, R11.reuse, UR37, 0x4 ;  /* 0x000000250b047c11 */ /* 0x040fe2000f8e20ff */
[----:B-1----:R-:W-:Y:S01]  /*2630*/  VIADD R0, R0, 0x60 ;  /* 0x0000006000007836 */ /* 0x002fe20000000000 */
[----:B------:R-:W-:Y:S01]  /*2640*/  SEL R8, R8, RZ, P0 ;  /* 0x000000ff08087207 */ /* 0x000fe20000000000 */
[----:B------:R-:W-:-:S03]  /*2650*/  VIADD R11, R11, 0x1 ;  /* 0x000000010b0b7836 */ /* 0x000fc60000000000 */
[----:B------:R-:W1:Y:S01]  /*2660*/  LDS.128 R4, [R4+0xe0] ;  /* 0x0000e00004047984 */ /* 0x000e620000000c00 */
[----:B------:R-:W-:Y:S02]  /*2670*/  PRMT R0, RZ, 0x654, R0 ;  /* 0x00000654ff007816 */ /* 0x000fe40000000000 */
[C---:B------:R-:W-:Y:S01]  /*2680*/  ISETP.NE.AND P1, PT, R11.reuse, 0x2, PT ;  /* 0x000000020b00780c */ /* 0x040fe20003f25270 */
[----:B------:R-:W-:Y:S01]  /*2690*/  @!PT LDS RZ, [RZ] ;  /* 0x00000000fffff984 */ /* 0x000fe20000000800 */
[----:B------:R-:W-:Y:S01]  /*26a0*/  @!PT LDS RZ, [RZ] ;  /* 0x00000000fffff984 */ /* 0x000fe20000000800 */
[----:B------:R-:W-:Y:S01]  /*26b0*/  @!PT LDS RZ, [RZ] ;  /* 0x00000000fffff984 */ /* 0x000fe20000000800 */
[----:B------:R-:W-:Y:S01]  /*26c0*/  @!PT LDS RZ, [RZ] ;  /* 0x00000000fffff984 */ /* 0x000fe20000000800 */
[----:B------:R2:W-:Y:S06]  /*26d0*/  MEMBAR.ALL.CTA ;  /* 0x0000000000007992 */ /* 0x0005ec0000008000 */
[----:B--2---:R-:W2:Y:S01]  /*26e0*/  FENCE.VIEW.ASYNC.S ;  /* 0x00000000000073c6 */ /* 0x004ea20000000000 */
[----:B------:R-:W-:Y:S01]  /*26f0*/  SEL R11, R11, RZ, P1 ;  /* 0x000000ff0b0b7207 */ /* 0x000fe20000800000 */
[----:B--2---:R2:W-:Y:S01]  /*2700*/  SYNCS.ARRIVE.TRANS64.RED.A1T0 RZ, [R0+URZ], RZ ;  /* 0x000000ff00ff79a7 */ /* 0x0045e200081004ff */
[----:B-1----:R-:W-:-:S02]  /*2710*/  LOP3.LUT P3, RZ, R6, 0x1, RZ, 0xc0, !PT ;  /* 0x0000000106ff7812 */ /* 0x002fc4000786c0ff */
[----:B------:R-:W-:-:S04]  /*2720*/  SEL R5, RZ, 0x1, P1 ;  /* 0x00000001ff057807 */ /* 0x000fc80000800000 */
[----:B------:R-:W-:Y:S02]  /*2730*/  LOP3.LUT R10, R10, R5, RZ, 0x3c, !PT ;  /* 0x000000050a0a7212 */ /* 0x000fe400078e3cff */
[----:B--2---:R-:W-:-:S04]  /*2740*/  SEL R0, RZ, 0x1, P0 ;  /* 0x00000001ff007807 */ /* 0x004fc80000000000 */
[----:B------:R-:W-:Y:S01]  /*2750*/  LOP3.LUT R9, R9, R0, RZ, 0x3c, !PT ;  /* 0x0000000009097212 */ /* 0x000fe200078e3cff */
[----:B------:R-:W-:Y:S06]  /*2760*/  @P3 BRA `(.L_x_42) ;  /* 0xfffffffc002c3947 */ /* 0x000fec000383ffff */
[----:B------:R-:W-:Y:S01]  /*2770*/  ULEA UR5, UR6, UR37, 0x3 ;  /* 0x0000002506057291 */ /* 0x000fe2000f8e18ff */
[----:B------:R-:W-:-:S08]  /*2780*/  SHF.L.U32 R3, R12, 0x1f, RZ ;  /* 0x0000001f0c037819 */ /* 0x000fd000000006ff */
[----:B------:R-:W1:Y:S02]  /*2790*/  SYNCS.PHASECHK.TRANS64 P0, [UR5+0x60], R3 ;  /* 0x00006003ff0075a7 */ /* 0x000e640008001005 */
[----:B-1----:R-:W-:Y:S05]  /*27a0*/  @P0 BRA `(.L_x_43) ;  /* 0x0000000000080947 */ /* 0x002fea0003800000 */
[----:B------:R-:W1:Y:S02]  /*27b0*/  SYNCS.PHASECHK.TRANS64.TRYWAIT P0, [UR5+0x60], R3 ;  /* 0x00006003ff0075a7 */ /* 0x000e640008001105 */
[----:B-1----:R-:W-:Y:S05]  /*27c0*/  @!P0 BRA `(.L_x_44) ;  /* 0x0000004800ec8947 */ /* 0x002fea0003800000 */
.L_x_43:
[----:B------:R-:W-:-:S04]  /*27d0*/  UIADD3 UR4, UPT, UPT, UR6, 0x1, URZ ;  /* 0x0000000106047890 */ /* 0x000fc8000fffe0ff */
[----:B------:R-:W-:-:S04]  /*27e0*/  UISETP.NE.AND UP0, UPT, UR4, 0x2, UPT ;  /* 0x000000020400788c */ /* 0x000fc8000bf05270 */
[----:B------:R-:W-:Y:S02]  /*27f0*/  USEL UR7, URZ, 0x1, UP0 ;  /* 0x00000001ff077887 */ /* 0x000fe40008000000 */
[----:B------:R-:W-:-:S04]  /*2800*/  USEL UR4, UR4, URZ, UP0 ;  /* 0x000000ff04047287 */ /* 0x000fc80008000000 */
[----:B------:R-:W-:Y:S01]  /*2810*/  ULEA UR4, UR4, UR37, 0x3 ;  /* 0x0000002504047291 */ /* 0x000fe2000f8e18ff */
[----:B-1----:R-:W-:-:S04]  /*2820*/  LOP3.LUT R3, R12, UR7, RZ, 0x3c, !PT ;  /* 0x000000070c037c12 */ /* 0x002fc8000f8e3cff */
[----:B------:R-:W-:-:S04]  /*2830*/  SHF.L.U32 R0, R3, 0x1f, RZ ;  /* 0x0000001f03007819 */ /* 0x000fc800000006ff */
[----:B------:R-:W1:Y:S02]  /*2840*/  SYNCS.PHASECHK.TRANS64 P0, [UR4+0x60], R0 ;  /* 0x00006000ff0075a7 */ /* 0x000e640008001004 */
[----:B-1----:R-:W-:Y:S05]  /*2850*/  @P0 EXIT ;  /* 0x000000000000094d */ /* 0x002fea0003800000 */
[----:B------:R-:W-:Y:S02]  /*2860*/  SHF.L.U32 R3, R3, 0x1f, RZ ;  /* 0x0000001f03037819 */ /* 0x000fe400000006ff */
[----:B------:R-:W-:-:S07]  /*2870*/  MOV R0, UR4 ;  /* 0x0000000400007c02 */ /* 0x000fce0008000f00 */
.L_x_45:
[----:B-1----:R1:W2:Y:S02]  /*2880*/  SYNCS.PHASECHK.TRANS64.TRYWAIT P0, [R0+URZ+0x60], R3 ;  /* 0x00006003000075a7 */ /* 0x0022a400080011ff */
[----:B--2---:R-:W-:Y:S05]  /*2890*/  @!P0 NANOSLEEP.SYNCS 0x989680 ;  /* 0x009896800000895d */ /* 0x004fea0003900000 */
[----:B------:R-:W2:Y:S02]  /*28a0*/  @!P0 SYNCS.PHASECHK.TRANS64 P0, [R0+URZ+0x60], R3 ;  /* 0x00006003000085a7 */ /* 0x000ea400080010ff */
[----:B--2---:R-:W-:Y:S05]  /*28b0*/  @P0 EXIT ;  /* 0x000000000000094d */ /* 0x004fea0003800000 */
[----:B------:R-:W-:Y:S05]  /*28c0*/  BRA `(.L_x_45) ;  /* 0xfffffffc00ec7947 */ /* 0x000fea000383ffff */
.L_x_38:
[----:B------:R-:W-:-:S09]  /*28d0*/  UISETP.NE.AND UP1, UPT, UR8, URZ, UPT ;  /* 0x000000ff0800728c */ /* 0x000fd2000bf25270 */
[----:B------:R-:W-:Y:S05]  /*28e0*/  BRA.U UP1, `(.L_x_46) ;  /* 0x0000000d01cc7547 */ /* 0x000fea000b800000 */
[----:B------:R-:W-:Y:S01]  /*28f0*/  UMOV UR4, 0x40 ;  /* 0x0000004000047882 */ /* 0x000fe20000000000 */
[----:B------:R-:W-:Y:S01]  /*2900*/  NOP ;  /* 0x0000000000007918 */ /* 0x000fe20000000000 */
[----:B------:R-:W-:Y:S01]  /*2910*/  ULEA UR4, UR37, UR4, 0x18 ;  /* 0x0000000425047291 */ /* 0x000fe2000f8ec0ff */
[----:B------:R-:W-:Y:S02]  /*2920*/  UMOV UR5, 0x400 ;  /* 0x0000040000057882 */ /* 0x000fe40000000000 */
[----:B------:R-:W-:-:S06]  /*2930*/  ULEA UR37, UR37, UR5, 0x18 ;  /* 0x0000000525257291 */ /* 0x000fcc000f8ec0ff */
[----:B------:R-:W1:Y:S02]  /*2940*/  LDS.U8 R0, [UR4+0x1c] ;  /* 0x00001c04ff007984 */ /* 0x000e640008000000 */
[----:B-1----:R-:W-:-:S13]  /*2950*/  ISETP.NE.AND P0, PT, R0, RZ, PT ;  /* 0x000000ff0000720c */ /* 0x002fda0003f05270 */
[----:B------:R-:W-:Y:S05]  /*2960*/  @P0 BRA `(.L_x_47) ;  /* 0x0000000000580947 */ /* 0x000fea0003800000 */
[----:B------:R-:W-:-:S13]  /*2970*/  ELECT P0, URZ, PT ;  /* 0x0000000000ff782f */ /* 0x000fda0003800000 */
[----:B------:R-:W-:Y:S05]  /*2980*/  @!P0 BRA `(.L_x_48) ;  /* 0x0000000000608947 */ /* 0x000fea0003800000 */
[----:B------:R-:W-:Y:S01]  /*2990*/  UMOV UR5, 0x10 ;  /* 0x0000001000057882 */ /* 0x000fe20000000000 */
[----:B------:R-:W-:Y:S01]  /*29a0*/  HFMA2 R0, -RZ, RZ, 0, 5.9604644775390625e-08 ;  /* 0x00000001ff007431 */ /* 0x000fe200000001ff */
[----:B------:R-:W-:-:S03]  /*29b0*/  MOV R2, 0xffff ;  /* 0x0000ffff00027802 */ /* 0x000fc60000000f00 */
[----:B------:R-:W-:Y:S04]  /*29c0*/  DEPBAR.LE SB1, 0x36 ;  /* 0x00009d800000791a */ /* 0x000fe80000000000 */
[----:B------:R-:W1:Y:S02]  /*29d0*/  UTCATOMSWS.FIND_AND_SET.ALIGN UP0, UR5, UR5 ;  /* 0x00000005000575e3 */ /* 0x000e640008000800 */
[----:B-1----:R-:W-:Y:S01]  /*29e0*/  MOV R3, UR5 ;  /* 0x0000000500037c02 */ /* 0x002fe20008000f00 */
[----:B------:R-:W-:Y:S06]  /*29f0*/  BRA.U UP0, `(.L_x_49) ;  /* 0x0000000100187547 */ /* 0x000fec000b800000 */
.L_x_50:
[----:B------:R-:W-:Y:S05]  /*2a00*/  NANOSLEEP 0x64 ;  /* 0x000000640000795d */ /* 0x000fea0003800000 */
[----:B------:R-:W-:-:S05]  /*2a10*/  UMOV UR5, 0x10 ;  /* 0x0000001000057882 */ /* 0x000fca0000000000 */
[----:B------:R-:W-:Y:S04]  /*2a20*/  DEPBAR.LE SB1, 0x36 ;  /* 0x00009d800000791a */ /* 0x000fe80000000000 */
[----:B------:R-:W1:Y:S02]  /*2a30*/  UTCATOMSWS.FIND_AND_SET.ALIGN UP0, UR5, UR5 ;  /* 0x00000005000575e3 */ /* 0x000e640008000800 */
[----:B-1----:R-:W-:Y:S01]  /*2a40*/  MOV R3, UR5 ;  /* 0x0000000500037c02 */ /* 0x002fe20008000f00 */
[----:B------:R-:W-:Y:S05]  /*2a50*/  BRA.U !UP0, `(.L_x_50) ;  /* 0xfffffffd08e87547 */ /* 0x000fea000b83ffff */
.L_x_49:
[-C--:B------:R-:W-:Y:S02]  /*2a60*/  SHF.L.U32 R2, R2, R3.reuse, RZ ;  /* 0x0000000302027219 */ /* 0x080fe400000006ff */
[----:B------:R-:W-:Y:S01]  /*2a70*/  SHF.L.U32 R0, R0, R3, RZ ;  /* 0x0000000300007219 */ /* 0x000fe200000006ff */
[----:B------:R-:W-:Y:S02]  /*2a80*/  IMAD.SHL.U32 R3, R3, 0x20, RZ ;  /* 0x0000002003037824 */ /* 0x000fe400078e00ff */
[----:B------:R1:W-:Y:S04]  /*2a90*/  ATOMS.OR RZ, [UR4+0x14], R2 ;  /* 0x00001402ffff798c */ /* 0x0003e8000b000004 */
[----:B------:R1:W-:Y:S04]  /*2aa0*/  ATOMS.OR RZ, [UR4+0x18], R0 ;  /* 0x00001800ffff798c */ /* 0x0003e8000b000004 */
[----:B------:R1:W-:Y:S01]  /*2ab0*/  STS [UR37+0x100], R3 ;  /* 0x00010003ff007988 */ /* 0x0003e20008000825 */
[----:B------:R-:W-:Y:S05]  /*2ac0*/  BRA `(.L_x_48) ;  /* 0x0000000000107947 */ /* 0x000fea0003800000 */
.L_x_47:
[----:B------:R-:W-:Y:S02]  /*2ad0*/  MOV R0, 0xffffffff ;  /* 0xffffffff00007802 */ /* 0x000fe40000000f00 */
[----:B------:R-:W-:-:S03]  /*2ae0*/  MOV R2, 0x2b10 ;  /* 0x00002b1000027802 */ /* 0x000fc60000000f00 */
[----:B------:R1:W-:Y:S04]  /*2af0*/  STS [UR37+0x100], R0 ;  /* 0x00010000ff007988 */ /* 0x0003e80008000825 */
[----:B-1-3-5:R-:W-:Y:S05]  /*2b00*/  CALL.REL.NOINC `($__internal_1_$__cuda_sm10x_tcgen05_guardrail_trap_phase_invalid_during_alloc) ;  /* 0x0000004c00a87944 */ /* 0x02afea0003c00000 */
.L_x_48:
[----:B------:R-:W-:Y:S05]  /*2b10*/  WARPSYNC.ALL ;  /* 0x0000000000007948 */ /* 0x000fea0003800000 */
[----:B------:R-:W2:Y:S01]  /*2b20*/  S2UR UR5, SR_CgaCtaId ;  /* 0x00000000000579c3 */ /* 0x000ea20000008800 */
[----:B------:R-:W-:Y:S01]  /*2b30*/  UMOV UR4, 0x400 ;  /* 0x0000040000047882 */ /* 0x000fe20000000000 */
[----:B------:R-:W-:-:S06]  /*2b40*/  NOP ;  /* 0x0000000000007918 */ /* 0x000fcc0000000000 */
[----:B------:R-:W-:Y:S06]  /*2b50*/  BAR.ARV 0x6, 0xa0 ;  /* 0x0182800000007b1d */ /* 0x000fec0000002000 */
[----:B------:R-:W4:Y:S01]  /*2b60*/  LDCU UR7, c[0x0][0x38c] ;  /* 0x00007180ff0777ac */ /* 0x000f220008000800 */
[----:B------:R-:W-:Y:S01]  /*2b70*/  IMAD.MOV.U32 R11, RZ, RZ, 0x1 ;  /* 0x00000001ff0b7424 */ /* 0x000fe200078e00ff */
[----:B------:R-:W-:Y:S01]  /*2b80*/  CS2R R8, SRZ ;  /* 0x0000000000087805 */ /* 0x000fe2000001ff00 */
[----:B------:R-:W-:Y:S01]  /*2b90*/  IMAD.MOV.U32 R10, RZ, RZ, RZ ;  /* 0x000000ffff0a7224 */ /* 0x000fe200078e00ff */
[----:B------:R-:W3:Y:S01]  /*2ba0*/  LDCU UR6, c[0x0][0x38c] ;  /* 0x00007180ff0677ac */ /* 0x000ee20008000800 */
[----:B------:R-:W-:Y:S01]  /*2bb0*/  UMOV UR15, URZ ;  /* 0x000000ff000f7c82 */ /* 0x000fe20008000000 */
[----:B------:R-:W-:Y:S01]  /*2bc0*/  UMOV UR14, URZ ;  /* 0x000000ff000e7c82 */ /* 0x000fe20008000000 */
[----:B--2---:R-:W-:Y:S01]  /*2bd0*/  ULEA UR5, UR5, UR4, 0x18 ;  /* 0x0000000405057291 */ /* 0x004fe2000f8ec0ff */
[----:B------:R-:W-:Y:S01]  /*2be0*/  UMOV UR24, 0x0 ;  /* 0x0000000000187882 */ /* 0x000fe20000000000 */
[----:B------:R-:W-:-:S02]  /*2bf0*/  UMOV UR25, 0x42004a0 ;  /* 0x042004a000197882 */ /* 0x000fc40000000000 */
[----:B------:R-:W-:Y:S02]  /*2c00*/  UIADD3 UR10, UPT, UPT, UR5, 0x4400, URZ ;  /* 0x00004400050a7890 */ /* 0x000fe4000fffe0ff */
[----:B------:R-:W-:Y:S02]  /*2c10*/  UIADD3 UR11, UPT, UPT, UR5, 0x8400, URZ ;  /* 0x00008400050b7890 */ /* 0x000fe4000fffe0ff */
[----:B----4-:R-:W-:Y:S01]  /*2c20*/  UIADD3 UR7, UPT, UPT, UR7, 0x7f, URZ ;  /* 0x0000007f07077890 */ /* 0x010fe2000fffe0ff */
[----:B-1----:R-:W1:Y:S01]  /*2c30*/  LDS R0, [UR5+0x100] ;  /* 0x00010005ff007984 */ /* 0x002e620008000800 */
[----:B------:R-:W-:Y:S02]  /*2c40*/  USHF.R.U32.HI UR10, URZ, 0x4, UR10 ;  /* 0x00000004ff0a7899 */ /* 0x000fe4000801160a */
[----:B------:R-:W-:Y:S02]  /*2c50*/  USHF.R.S32.HI UR4, URZ, 0x1f, UR7 ;  /* 0x0000001fff047899 */ /* 0x000fe40008011407 */
[----:B------:R-:W-:-:S02]  /*2c60*/  USHF.R.U32.HI UR11, URZ, 0x4, UR11 ;  /* 0x00000004ff0b7899 */ /* 0x000fc4000801160b */
[----:B------:R-:W-:Y:S02]  /*2c70*/  ULEA.HI UR4, UR4, UR7, URZ, 0x7 ;  /* 0x0000000704047291 */ /* 0x000fe4000f8f38ff */
[----:B------:R-:W-:Y:S02]  /*2c80*/  ULOP3.LUT UR10, UR10, 0x3fff, URZ, 0xc0, !UPT ;  /* 0x00003fff0a0a7892 */ /* 0x000fe4000f8ec0ff */
[----:B------:R-:W-:Y:S02]  /*2c90*/  USHF.R.S32.HI UR4, URZ, 0x7, UR4 ;  /* 0x00000007ff047899 */ /* 0x000fe40008011404 */
[----:B------:R-:W-:Y:S02]  /*2ca0*/  ULOP3.LUT UR11, UR11, 0x3fff, URZ, 0xc0, !UPT ;  /* 0x00003fff0b0b7892 */ /* 0x000fe4000f8ec0ff */
[----:B------:R-:W-:Y:S01]  /*2cb0*/  UISETP.LT.AND UP0, UPT, UR4, 0x1, UPT ;  /* 0x000000010400788c */ /* 0x000fe2000bf01270 */
[----:B------:R-:W-:Y:S01]  /*2cc0*/  UMOV UR22, 0x0 ;  /* 0x0000000000167882 */ /* 0x000fe20000000000 */
[----:B------:R-:W-:-:S02]  /*2cd0*/  UMOV UR23, 0x42004a0 ;  /* 0x042004a000177882 */ /* 0x000fc40000000000 */
[----:B------:R-:W-:Y:S02]  /*2ce0*/  USEL UR9, UR4, 0x1, !UP0 ;  /* 0x0000000104097887 */ /* 0x000fe4000c000000 */
[----:B------:R-:W-:Y:S02]  /*2cf0*/  ULOP3.LUT UR10, UR10, 0x10000, URZ, 0xfc, !UPT ;  /* 0x000100000a0a7892 */ /* 0x000fe4000f8efcff */
[----:B------:R-:W-:Y:S02]  /*2d00*/  ULOP3.LUT UR11, UR11, 0x10000, URZ, 0xfc, !UPT ;  /* 0x000100000b0b7892 */ /* 0x000fe4000f8efcff */
[----:B------:R-:W-:Y:S02]  /*2d10*/  UIADD3 UR9, UPT, UPT, -UR9, URZ, URZ ;  /* 0x000000ff09097290 */ /* 0x000fe4000fffe1ff */
[----:B---3--:R-:W-:Y:S01]  /*2d20*/  UISETP.GE.AND UP3, UPT, UR6, 0x1, UPT ;  /* 0x000000010600788c */ /* 0x008fe2000bf66270 */
[----:B------:R-:W-:Y:S01]  /*2d30*/  UMOV UR20, 0x0 ;  /* 0x0000000000147882 */ /* 0x000fe20000000000 */
[----:B------:R-:W-:Y:S01]  /*2d40*/  UMOV UR21, 0x42004a0 ;  /* 0x042004a000157882 */ /* 0x000fe20000000000 */
[----:B------:R-:W-:Y:S01]  /*2d50*/  UMOV UR18, 0x0 ;  /* 0x0000000000127882 */ /* 0x000fe20000000000 */
[----:B------:R-:W-:Y:S01]  /*2d60*/  UMOV UR19, 0x42004a0 ;  /* 0x042004a000137882 */ /* 0x000fe20000000000 */
[----:B-1----:R-:W-:-:S15]  /*2d70*/  R2UR UR16, R0 ;  /* 0x00000000001072ca */ /* 0x002fde00000e0000 */
.L_x_57:
[----:B------:R-:W-:Y:S02]  /*2d80*/  LEA R0, R10, UR5, 0x3 ;  /* 0x000000050a007c11 */ /* 0x000fe4000f8e18ff */
[----:B------:R-:W-:Y:S02]  /*2d90*/  SHF.L.U32 R5, R9, 0x1f, RZ ;  /* 0x0000001f09057819 */ /* 0x000fe400000006ff */
[----:B------:R-:W-:Y:S01]  /*2da0*/  PLOP3.LUT P0, PT, PT, PT, UP3, 0x80, 0x8 ;  /* 0x000000000008781c */ /* 0x000fe20003f0f038 */
[----:B------:R-:W-:Y:S01]  /*2db0*/  VIADD R3, R0, 0x60 ;  /* 0x0000006000037836 */ /* 0x000fe20000000000 */
[----:B-1----:R-:W1:Y:S02]  /*2dc0*/  SYNCS.PHASECHK.TRANS64.TRYWAIT P1, [R0+URZ+0x50], R5 ;  /* 0x00005005000075a7 */ /* 0x002e6400080211ff */
[----:B-1-3--:R-:W-:Y:S09]  /*2dd0*/  @!P1 BRA `(.L_x_51) ;  /* 0x0000004400809947 */ /* 0x00aff20003800000 */
.L_x_114:
[----:B------:R-:W-:Y:S01]  /*2de0*/  LEA R4, R10, UR5, 0x4 ;  /* 0x000000050a047c11 */ /* 0x000fe2000f8e20ff */
[----:B------:R-:W-:Y:S01]  /*2df0*/  @UP3 ULEA UR6, UR14, UR5, 0x3 ;  /* 0x000000050e063291 */ /* 0x000fe2000f8e18ff */
[----:B------:R-:W-:Y:S01]  /*2e00*/  PLOP3.LUT P2, PT, PT, PT, PT, 0x80, 0x8 ;  /* 0x000000000008781c */ /* 0x000fe20003f4f070 */
[----:B------:R-:W-:Y:S01]  /*2e10*/  ULEA UR7, UR15, UR5, 0x3 ;  /* 0x000000050f077291 */ /* 0x000fe2000f8e18ff */
[----:B------:R-:W-:Y:S02]  /*2e20*/  PRMT R3, RZ, 0x654, R3 ;  /* 0x00000654ff037816 */ /* 0x000fe40000000003 */
[----:B-1----:R-:W1:Y:S01]  /*2e30*/  LDS.128 R4, [R4+0xe0] ;  /* 0x0000e00004047984 */ /* 0x002e620000000c00 */
[----:B------:R-:W-:Y:S02]  /*2e40*/  @P0 SHF.L.U32 R2, R8, 0x1f, RZ ;  /* 0x0000001f08020819 */ /* 0x000fe400000006ff */
[----:B------:R-:W-:Y:S01]  /*2e50*/  SHF.L.U32 R0, R11, 0x1f, RZ ;  /* 0x0000001f0b007819 */ /* 0x000fe200000006ff */
[----:B------:R-:W-:Y:S01]  /*2e60*/  @!PT LDS RZ, [RZ] ;  /* 0x00000000fffff984 */ /* 0x000fe20000000800 */
[----:B------:R-:W-:Y:S01]  /*2e70*/  @!PT LDS RZ, [RZ] ;  /* 0x00000000fffff984 */ /* 0x000fe20000000800 */
[----:B------:R-:W-:Y:S01]  /*2e80*/  @!PT LDS RZ, [RZ] ;  /* 0x00000000fffff984 */ /* 0x000fe20000000800 */
[----:B------:R-:W-:Y:S01]  /*2e90*/  @!PT LDS RZ, [RZ] ;  /* 0x00000000fffff984 */ /* 0x000fe20000000800 */
[----:B------:R2:W-:Y:S06]  /*2ea0*/  MEMBAR.ALL.CTA ;  /* 0x0000000000007992 */ /* 0x0005ec0000008000 */
[----:B--2---:R-:W2:Y:S02]  /*2eb0*/  FENCE.VIEW.ASYNC.S ;  /* 0x00000000000073c6 */ /* 0x004ea40000000000 */
[----:B--2---:R2:W-:Y:S01]  /*2ec0*/  SYNCS.ARRIVE.TRANS64.RED.A1T0 RZ, [R3+URZ], RZ ;  /* 0x000000ff03ff79a7 */ /* 0x0045e200081004ff */
[----:B------:R2:W3:Y:S01]  /*2ed0*/  @P0 SYNCS.PHASECHK.TRANS64.TRYWAIT P2, [UR6], R2 ;  /* 0x00000002ff0005a7 */ /* 0x0004e20008041106 */
[----:B------:R-:W-:Y:S01]  /*2ee0*/  ULEA.HI UR6, UR15, UR15, URZ, 0x1 ;  /* 0x0000000f0f067291 */ /* 0x000fe2000f8f08ff */
[----:B-1----:R-:W-:-:S03]  /*2ef0*/  LOP3.LUT P1, RZ, R6, 0x1, RZ, 0xc0, !PT ;  /* 0x0000000106ff7812 */ /* 0x002fc6000782c0ff */
[----:B------:R-:W-:Y:S02]  /*2f00*/  USHF.L.U32 UR8, UR6, 0x6, URZ ;  /* 0x0000000606087899 */ /* 0x000fe400080006ff */
[----:B------:R-:W-:Y:S02]  /*2f10*/  ULOP3.LUT UR6, UR6, 0xffe, URZ, 0xc0, !UPT ;  /* 0x00000ffe06067892 */ /* 0x000fe4000f8ec0ff */
[----:B------:R-:W-:Y:S02]  /*2f20*/  ULOP3.LUT UR8, UR8, 0xffffff80, URZ, 0xc0, !UPT ;  /* 0xffffff8008087892 */ /* 0x000fe4000f8ec0ff */
[----:B------:R-:W-:Y:S02]  /*2f30*/  UIADD3 UR6, UPT, UPT, -UR6, UR15, URZ ;  /* 0x0000000f06067290 */ /* 0x000fe4000fffe1ff */
[----:B------:R-:W-:Y:S01]  /*2f40*/  UIADD3 UR8, UPT, UPT, UR16, UR8, URZ ;  /* 0x0000000810087290 */ /* 0x000fe2000fffe0ff */
[----:B------:R-:W1:Y:S03]  /*2f50*/  SYNCS.PHASECHK.TRANS64.TRYWAIT P0, [UR7+0x90], R0 ;  /* 0x00009000ff0075a7 */ /* 0x000e660008001107 */
[----:B------:R-:W-:Y:S01]  /*2f60*/  ULEA UR8, UR6, UR8, 0x14 ;  /* 0x0000000806087291 */ /* 0x000fe2000f8ea0ff */
[----:B-123--:R-:W-:Y:S11]  /*2f70*/  @!P0 BRA `(.L_x_52) ;  /* 0x00000044002c8947 */ /* 0x00eff60003800000 */
.L_x_116:
[----:B------:R-:W-:Y:S01]  /*2f80*/  IADD3 R10, PT, PT, R10, 0x1, RZ ;  /* 0x000000010a0a7810 */ /* 0x000fe20007ffe0ff */
[----:B------:R-:W-:Y:S06]  /*2f90*/  BRA.U !UP3, `(.L_x_53) ;  /* 0x000000010bc07547 */ /* 0x000fec000b800000 */
[----:B------:R-:W-:Y:S01]  /*2fa0*/  UPLOP3.LUT UP4, UPT, UPT, UPT, UPT, 0x40, 0x4 ;  /* 0x000000000004789c */ /* 0x000fe20003f8e870 */
[----:B------:R-:W-:Y:S01]  /*2fb0*/  UMOV UR13, UR9 ;  /* 0x00000009000d7c82 */ /* 0x000fe20008000000 */
[----:B------:R-:W-:Y:S01]  /*2fc0*/  UMOV UR12, UR4 ;  /* 0x00000004000c7c82 */ /* 0x000fe20008000000 */
[----:B------:R-:W-:-:S08]  /*2fd0*/  UMOV UR17, UR14 ;  /* 0x0000000e00117c82 */ /* 0x000fd00008000000 */
.L_x_56:
[----:B------:R-:W-:Y:S02]  /*2fe0*/  UIADD3 UR13, UPT, UPT, UR13, 0x1, URZ ;  /* 0x000000010d0d7890 */ /* 0x000fe4000fffe0ff */
[----:B--2---:R-:W-:Y:S02]  /*2ff0*/  ULEA UR6, UR17, UR5, 0x3 ;  /* 0x0000000511067291 */ /* 0x004fe4000f8e18ff */
[----:B------:R-:W-:Y:S01]  /*3000*/  UISETP.NE.AND UP0, UPT, UR13, URZ, UPT ;  /* 0x000000ff0d00728c */ /* 0x000fe2000bf05270 */
[----:B---3--:R-:W-:Y:S10]  /*3010*/  @P2 BRA `(.L_x_54) ;  /* 0x00000000000c2947 */ /* 0x008ff40003800000 */
[----:B-1----:R-:W-:Y:S04]  /*3020*/  SHF.L.U32 R3, R8, 0x1f, RZ ;  /* 0x0000001f08037819 */ /* 0x002fe800000006ff */
[----:B------:R-:W1:Y:S02]  /*3030*/  SYNCS.PHASECHK.TRANS64.TRYWAIT P0, [UR6], R3 ;  /* 0x00000003ff0075a7 */ /* 0x000e640008001106 */
[----:B-1----:R-:W-:Y:S05]  /*3040*/  @!P0 BRA `(.L_x_55) ;  /* 0x0000004400108947 */ /* 0x002fea0003800000 */
.L_x_54:
[----:B------:R-:W-:Y:S01]  /*3050*/  UISETP.NE.AND UP1, UPT, UR12, 0x1, UPT ;  /* 0x000000010c00788c */ /* 0x000fe2000bf25270 */
[----:B------:R-:W-:Y:S01]  /*3060*/  PLOP3.LUT P2, PT, PT, PT, PT, 0x80, 0x8 ;  /* 0x000000000008781c */ /* 0x000fe20003f4f070 */
[----:B------:R-:W-:Y:S02]  /*3070*/  UIADD3 UR14, UPT, UPT, UR17, 0x1, URZ ;  /* 0x00000001110e7890 */ /* 0x000fe4000fffe0ff */
[----:B------:R-:W-:Y:S02]  /*3080*/  ULEA UR28, UR17, UR11, 0xa ;  /* 0x0000000b111c7291 */ /* 0x000fe4000f8e50ff */
[----:B------:R-:W-:Y:S01]  /*3090*/  UISETP.NE.AND UP2, UPT, UR14, 0x2, UPT ;  /* 0x000000020e00788c */ /* 0x000fe2000bf45270 */
[----:B------:R-:W-:Y:S01]  /*30a0*/  PLOP3.LUT P0, PT, PT, PT, UP1, 0x80, 0x8 ;  /* 0x000000000008781c */ /* 0x000fe20003f0f018 */
[----:B------:R-:W-:Y:S02]  /*30b0*/  UIADD3 UR40, UPT, UPT, UR28, 0x2, URZ ;  /* 0x000000021c287890 */ /* 0x000fe4000fffe0ff */
[----:B------:R-:W-:Y:S02]  /*30c0*/  USEL UR27, URZ, 0x1, UP2 ;  /* 0x00000001ff1b7887 */ /* 0x000fe40009000000 */
[----:B------:R-:W-:Y:S02]  /*30d0*/  USEL UR14, UR14, URZ, UP2 ;  /* 0x000000ff0e0e7287 */ /* 0x000fe40009000000 */
[----:B------:R-:W-:Y:S02]  /*30e0*/  UIADD3 UR36, UPT, UPT, UR28, 0x4, URZ ;  /* 0x000000041c247890 */ /* 0x000fe4000fffe0ff */
[----:B------:R-:W-:Y:S01]  /*30f0*/  @UP1 ULEA UR26, UR14, UR5, 0x3 ;  /* 0x000000050e1a1291 */ /* 0x000fe2000f8e18ff */
[----:B------:R-:W-:Y:S01]  /*3100*/  LOP3.LUT R8, R8, UR27, RZ, 0x3c, !PT ;  /* 0x0000001b08087c12 */ /* 0x000fe2000f8e3cff */
[----:B------:R-:W-:Y:S02]  /*3110*/  UIADD3 UR32, UPT, UPT, UR28, 0x6, URZ ;  /* 0x000000061c207890 */ /* 0x000fe4000fffe0ff */
[----:B------:R-:W-:Y:S01]  /*3120*/  UIADD3 UR6, UPT, UPT, UR6, 0x10, URZ ;  /* 0x0000001006067890 */ /* 0x000fe2000fffe0ff */
[----:B-1----:R-:W-:Y:S01]  /*3130*/  @P0 SHF.L.U32 R0, R8, 0x1f, RZ ;  /* 0x0000001f08000819 */ /* 0x002fe200000006ff */
[----:B------:R-:W-:Y:S01]  /*3140*/  UIADD3 UR12, UPT, UPT, UR12, -0x1, URZ ;  /* 0xffffffff0c0c7890 */ /* 0x000fe2000fffe0ff */
[----:B------:R-:W-:Y:S02]  /*3150*/  UMOV UR29, 0x40004040 ;  /* 0x40004040001d7882 */ /* 0x000fe40000000000 */
[----:B------:R2:W3:Y:S01]  /*3160*/  @P0 SYNCS.PHASECHK.TRANS64.TRYWAIT P2, [UR26], R0 ;  /* 0x00000000ff0005a7 */ /* 0x0004e2000804111a */
[----:B------:R-:W-:Y:S01]  /*3170*/  ULEA UR26, UR17, UR10, 0x9 ;  /* 0x0000000a111a7291 */ /* 0x000fe2000f8e48ff */
[----:B------:R-:W-:Y:S01]  /*3180*/  UMOV UR27, 0x40004040 ;  /* 0x40004040001b7882 */ /* 0x000fe20000000000 */
[----:B------:R-:W-:Y:S02]  /*3190*/  UMOV UR41, 0x40004040 ;  /* 0x4000404000297882 */ /* 0x000fe40000000000 */
[----:B------:R-:W-:Y:S02]  /*31a0*/  UIADD3 UR38, UPT, UPT, UR26, 0x2, URZ ;  /* 0x000000021a267890 */ /* 0x000fe4000fffe0ff */
[----:B------:R-:W-:Y:S02]  /*31b0*/  UIADD3 UR34, UPT, UPT, UR26, 0x4, URZ ;  /* 0x000000041a227890 */ /* 0x000fe4000fffe0ff */
[----:B------:R-:W-:Y:S01]  /*31c0*/  UIADD3 UR30, UPT, UPT, UR26, 0x6, URZ ;  /* 0x000000061a1e7890 */ /* 0x000fe2000fffe0ff */
[----:B------:R2:W-:Y:S01]  /*31d0*/  UTCIMMA gdesc[UR26], gdesc[UR28], tmem[UR8], tmem[UR24], idesc[UR25], UP4 ;  /* 0x00ff181c1a0075ea */ /* 0x0005e2000a000108 */
[----:B------:R-:W-:Y:S01]  /*31e0*/  UPLOP3.LUT UP4, UPT, UPT, UPT, UPT, 0x80, 0x8 ;  /* 0x000000000008789c */ /* 0x000fe20003f8f070 */
[----:B------:R-:W-:Y:S01]  /*31f0*/  UMOV UR39, 0x40004040 ;  /* 0x4000404000277882 */ /* 0x000fe20000000000 */
[----:B------:R-:W-:Y:S01]  /*3200*/  UMOV UR37, 0x40004040 ;  /* 0x4000404000257882 */ /* 0x000fe20000000000 */
[----:B------:R2:W-:Y:S01]  /*3210*/  UTCIMMA gdesc[UR38], gdesc[UR40], tmem[UR8], tmem[UR22], idesc[UR23], UPT ;  /* 0x00ff1628260075ea */ /* 0x0005e2000b800108 */
[----:B------:R-:W-:Y:S01]  /*3220*/  UMOV UR35, 0x40004040 ;  /* 0x4000404000237882 */ /* 0x000fe20000000000 */
[----:B------:R-:W-:Y:S01]  /*3230*/  UMOV UR33, 0x40004040 ;  /* 0x4000404000217882 */ /* 0x000fe20000000000 */
[----:B------:R-:W-:Y:S01]  /*3240*/  UMOV UR31, 0x40004040 ;  /* 0x40004040001f7882 */ /* 0x000fe20000000000 */
[----:B------:R2:W-:Y:S01]  /*3250*/  UTCIMMA gdesc[UR34], gdesc[UR36], tmem[UR8], tmem[UR20], idesc[UR21], UPT ;  /* 0x00ff1424220075ea */ /* 0x0005e2000b800108 */
[----:B------:R2:W-:Y:S01]  /*3260*/  UTCIMMA gdesc[UR30], gdesc[UR32], tmem[UR8], tmem[UR18], idesc[UR19], UPT ;  /* 0x00ff12201e0075ea */ /* 0x0005e2000b800108 */
[----:B------:R2:W-:Y:S01]  /*3270*/  UTCBAR [UR6], URZ ;  /* 0x000000ff060073e9 */ /* 0x0005e200080000ff */
[----:B------:R-:W-:Y:S01]  /*3280*/  UMOV UR17, UR14 ;  /* 0x0000000e00117c82 */ /* 0x000fe20008000000 */
[----:B------:R-:W-:Y:S05]  /*3290*/  BRA.U UP0, `(.L_x_56) ;  /* 0xfffffffd00507547 */ /* 0x000fea000b83ffff */
.L_x_53:
[----:B------:R-:W-:Y:S01]  /*32a0*/  UIADD3 UR15, UPT, UPT, UR15, 0x1, URZ ;  /* 0x000000010f0f7890 */ /* 0x000fe2000fffe0ff */
[C---:B------:R-:W-:Y:S01]  /*32b0*/  ISETP.NE.AND P0, PT, R10.reuse, 0x2, PT ;  /* 0x000000020a00780c */ /* 0x040fe20003f05270 */
[----:B------:R-:W-:Y:S02]  /*32c0*/  UIADD3 UR7, UPT, UPT, UR7, 0x70, URZ ;  /* 0x0000007007077890 */ /* 0x000fe4000fffe0ff */
[----:B------:R-:W-:Y:S01]  /*32d0*/  UISETP.NE.AND UP0, UPT, UR15, 0x4, UPT ;  /* 0x000000040f00788c */ /* 0x000fe2000bf05270 */
[----:B-12---:R-:W-:Y:S02]  /*32e0*/  SEL R0, RZ, 0x1, P0 ;  /* 0x00000001ff007807 */ /* 0x006fe40000000000 */
[----:B------:R-:W-:Y:S01]  /*32f0*/  SEL R10, R10, RZ, P0 ;  /* 0x000000ff0a0a7207 */ /* 0x000fe20000000000 */
[----:B------:R-:W-:Y:S01]  /*3300*/  USEL UR6, URZ, 0x1, UP0 ;  /* 0x00000001ff067887 */ /* 0x000fe20008000000 */
[----:B------:R-:W-:Y:S01]  /*3310*/  LOP3.LUT R9, R9, R0, RZ, 0x3c, !PT ;  /* 0x0000000009097212 */ /* 0x000fe200078e3cff */
[----:B------:R-:W-:Y:S01]  /*3320*/  USEL UR15, UR15, URZ, UP0 ;  /* 0x000000ff0f0f7287 */ /* 0x000fe20008000000 */
[----:B------:R1:W-:Y:S03]  /*3330*/  UTCBAR [UR7], URZ ;  /* 0x000000ff070073e9 */ /* 0x0003e600080000ff */
[----:B------:R-:W-:Y:S01]  /*3340*/  LOP3.LUT R11, R11, UR6, RZ, 0x3c, !PT ;  /* 0x000000060b0b7c12 */ /* 0x000fe2000f8e3cff */
[----:B------:R-:W-:Y:S07]  /*3350*/  @P1 BRA `(.L_x_57) ;  /* 0xfffffff800881947 */ /* 0x000fee000383ffff */
[----:B------:R-:W2:Y:S01]  /*3360*/  S2UR UR4, SR_CgaCtaId ;  /* 0x00000000000479c3 */ /* 0x000ea20000008800 */
[----:B------:R-:W-:Y:S01]  /*3370*/  ELECT P0, URZ, PT ;  /* 0x0000000000ff782f */ /* 0x000fe20003800000 */
[----:B------:R-:W-:Y:S01]  /*3380*/  IMAD.MOV.U32 R0, RZ, RZ, 0x1 ;  /* 0x00000001ff007424 */ /* 0x000fe200078e00ff */
[----:B------:R-:W-:Y:S01]  /*3390*/  UIADD3 UR5, UPT, UPT, UR5, 0x90, URZ ;  /* 0x0000009005057890 */ /* 0x000fe2000fffe0ff */
[----:B------:R-:W-:Y:S01]  /*33a0*/  SHF.L.U32 R3, R11, 0x1f, RZ ;  /* 0x0000001f0b037819 */ /* 0x000fe200000006ff */
[----:B------:R-:W-:-:S03]  /*33b0*/  UMOV UR6, 0x40 ;  /* 0x0000004000067882 */ /* 0x000fc60000000000 */
[----:B------:R-:W-:Y:S01]  /*33c0*/  UVIRTCOUNT.DEALLOC.SMPOOL 0x80 ;  /* 0x000000800000784c */ /* 0x000fe20000000000 */
[----:B--2---:R-:W-:Y:S02]  /*33d0*/  ULEA UR4, UR4, UR6, 0x18 ;  /* 0x0000000604047291 */ /* 0x004fe4000f8ec0ff */
[----:B------:R-:W-:-:S07]  /*33e0*/  ULEA UR6, UR15, UR5, 0x3 ;  /* 0x000000050f067291 */ /* 0x000fce000f8e18ff */
[----:B------:R2:W-:Y:S02]  /*33f0*/  @P0 STS.U8 [UR4+0x1c], R0 ;  /* 0x00001c00ff000988 */ /* 0x0005e40008000004 */
[----:B------:R-:W4:Y:S02]  /*3400*/  SYNCS.PHASECHK.TRANS64.TRYWAIT P0, [UR6], R3 ;  /* 0x00000003ff0075a7 */ /* 0x000f240008001106 */
[----:B--2-4-:R-:W-:Y:S05]  /*3410*/  @!P0 BRA `(.L_x_58) ;  /* 0x0000004000348947 */ /* 0x014fea0003800000 */
.L_x_119:
[----:B-1----:R-:W-:-:S04]  /*3420*/  UIADD3 UR7, UPT, UPT, UR15, 0x1, URZ ;  /* 0x000000010f077890 */ /* 0x002fc8000fffe0ff */
[----:B------:R-:W-:-:S04]  /*3430*/  UISETP.NE.AND UP0, UPT, UR7, 0x4, UPT ;  /* 0x000000040700788c */ /* 0x000fc8000bf05270 */
[----:B------:R-:W-:Y:S02]  /*3440*/  USEL UR8, URZ, 0x1, UP0 ;  /* 0x00000001ff087887 */ /* 0x000fe40008000000 */
[----:B------:R-:W-:-:S04]  /*3450*/  USEL UR7, UR7, URZ, UP0 ;  /* 0x000000ff07077287 */ /* 0x000fc80008000000 */
[----:B------:R-:W-:Y:S01]  /*3460*/  ULEA UR6, UR7, UR5, 0x3 ;  /* 0x0000000507067291 */ /* 0x000fe2000f8e18ff */
[----:B------:R-:W-:-:S04]  /*3470*/  LOP3.LUT R2, R11, UR8, RZ, 0x3c, !PT ;  /* 0x000000080b027c12 */ /* 0x000fc8000f8e3cff */
[----:B--2---:R-:W-:-:S04]  /*3480*/  SHF.L.U32 R3, R2, 0x1f, RZ ;  /* 0x0000001f02037819 */ /* 0x004fc800000006ff */
[----:B------:R-:W1:Y:S02]  /*3490*/  SYNCS.PHASECHK.TRANS64.TRYWAIT P0, [UR6], R3 ;  /* 0x00000003ff0075a7 */ /* 0x000e640008001106 */
[----:B-1----:R-:W-:Y:S05]  /*34a0*/  @!P0 BRA `(.L_x_59) ;  /* 0x0000004000288947 */ /* 0x002fea0003800000 */
.L_x_121:
[----:B------:R-:W-:-:S04]  /*34b0*/  UIADD3 UR7, UPT, UPT, UR7, 0x1, URZ ;  /* 0x0000000107077890 */ /* 0x000fc8000fffe0ff */
[----:B------:R-:W-:-:S04]  /*34c0*/  UISETP.NE.AND UP0, UPT, UR7, 0x4, UPT ;  /* 0x000000040700788c */ /* 0x000fc8000bf05270 */
[----:B------:R-:W-:Y:S02]  /*34d0*/  USEL UR8, URZ, 0x1, UP0 ;  /* 0x00000001ff087887 */ /* 0x000fe40008000000 */
[----:B------:R-:W-:-:S04]  /*34e0*/  USEL UR7, UR7, URZ, UP0 ;  /* 0x000000ff07077287 */ /* 0x000fc80008000000 */
[----:B------:R-:W-:Y:S01]  /*34f0*/  ULEA UR6, UR7, UR5, 0x3 ;  /* 0x0000000507067291 */ /* 0x000fe2000f8e18ff */
[----:B------:R-:W-:-:S04]  /*3500*/  LOP3.LUT R2, R2, UR8, RZ, 0x3c, !PT ;  /* 0x0000000802027c12 */ /* 0x000fc8000f8e3cff */
[----:B-1----:R-:W-:-:S04]  /*3510*/  SHF.L.U32 R3, R2, 0x1f, RZ ;  /* 0x0000001f02037819 */ /* 0x002fc800000006ff */
[----:B------:R-:W1:Y:S02]  /*3520*/  SYNCS.PHASECHK.TRANS64.TRYWAIT P0, [UR6], R3 ;  /* 0x00000003ff0075a7 */ /* 0x000e640008001106 */
[----:B-1----:R-:W-:Y:S05]  /*3530*/  @!P0 BRA `(.L_x_60) ;  /* 0x00000040001c8947 */ /* 0x002fea0003800000 */
.L_x_123:
[----:B------:R-:W-:-:S04]  /*3540*/  UIADD3 UR7, UPT, UPT, UR7, 0x1, URZ ;  /* 0x0000000107077890 */ /* 0x000fc8000fffe0ff */
[----:B------:R-:W-:-:S04]  /*3550*/  UISETP.NE.AND UP0, UPT, UR7, 0x4, UPT ;  /* 0x000000040700788c */ /* 0x000fc8000bf05270 */
[----:B------:R-:W-:Y:S02]  /*3560*/  USEL UR6, URZ, 0x1, UP0 ;  /* 0x00000001ff067887 */ /* 0x000fe40008000000 */
[----:B------:R-:W-:-:S04]  /*3570*/  USEL UR7, UR7, URZ, UP0 ;  /* 0x000000ff07077287 */ /* 0x000fc80008000000 */
[----:B------:R-:W-:Y:S01]  /*3580*/  ULEA UR7, UR7, UR5, 0x3 ;  /* 0x0000000507077291 */ /* 0x000fe2000f8e18ff */
[----:B-1----:R-:W-:-:S04]  /*3590*/  LOP3.LUT R3, R2, UR6, RZ, 0x3c, !PT ;  /* 0x0000000602037c12 */ /* 0x002fc8000f8e3cff */
[----:B------:R-:W-:-:S04]  /*35a0*/  SHF.L.U32 R3, R3, 0x1f, RZ ;  /* 0x0000001f03037819 */ /* 0x000fc800000006ff */
[----:B------:R-:W1:Y:S02]  /*35b0*/  SYNCS.PHASECHK.TRANS64.TRYWAIT P0, [UR7], R3 ;  /* 0x00000003ff0075a7 */ /* 0x000e640008001107 */
[----:B-1----:R-:W-:Y:S05]  /*35c0*/  @!P0 BRA `(.L_x_61) ;  /* 0x0000004000108947 */ /* 0x002fea0003800000 */
.L_x_125:
[----:B------:R-:W-:Y:S01]  /*35d0*/  NOP ;  /* 0x0000000000007918 */ /* 0x000fe20000000000 */
[----:B-1----:R-:W1:Y:S01]  /*35e0*/  LDS R0, [UR4+0x14] ;  /* 0x00001404ff007984 */ /* 0x002e620008000800 */
[----:B------:R-:W-:Y:S01]  /*35f0*/  ULOP3.LUT UR6, UR16, 0xffff, URZ, 0xc0, !UPT ;  /* 0x0000ffff10067892 */ /* 0x000fe2000f8ec0ff */
[----:B------:R-:W-:Y:S01]  /*3600*/  UMOV UR8, 0xffff ;  /* 0x0000ffff00087882 */ /* 0x000fe20000000000 */
[----:B------:R-:W-:Y:S02]  /*3610*/  UMOV UR5, 0x1 ;  /* 0x0000000100057882 */ /* 0x000fe40000000000 */
[----:B------:R-:W-:-:S04]  /*3620*/  USHF.R.U32.HI UR6, URZ, 0x5, UR6 ;  /* 0x00000005ff067899 */ /* 0x000fc80008011606 */
[----:B------:R-:W-:Y:S02]  /*3630*/  USHF.L.U32 UR8, UR8, UR6, URZ ;  /* 0x0000000608087299 */ /* 0x000fe400080006ff */
[----:B------:R-:W-:-:S04]  /*3640*/  USHF.L.U32 UR5, UR5, UR6, URZ ;  /* 0x0000000605057299 */ /* 0x000fc800080006ff */
[----:B-1----:R-:W-:-:S04]  /*3650*/  LOP3.LUT R0, R0, UR8, RZ, 0xc0, !PT ;  /* 0x0000000800007c12 */ /* 0x002fc8000f8ec0ff */
[----:B------:R-:W-:-:S13]  /*3660*/  ISETP.NE.AND P0, PT, R0, UR8, PT ;  /* 0x0000000800007c0c */ /* 0x000fda000bf05270 */
[----:B------:R-:W-:Y:S05]  /*3670*/  @P0 BRA `(.L_x_62) ;  /* 0x0000000000580947 */ /* 0x000fea0003800000 */
[----:B------:R-:W1:Y:S02]  /*3680*/  LDS R0, [UR4+0x18] ;  /* 0x00001804ff007984 */ /* 0x000e640008000800 */
[----:B-1----:R-:W-:-:S04]  /*3690*/  LOP3.LUT R0, R0, UR5, RZ, 0xc0, !PT ;  /* 0x0000000500007c12 */ /* 0x002fc8000f8ec0ff */
[----:B------:R-:W-:-:S13]  /*36a0*/  ISETP.NE.AND P0, PT, R0, UR5, PT ;  /* 0x0000000500007c0c */ /* 0x000fda000bf05270 */
[----:B------:R-:W-:Y:S05]  /*36b0*/  @P0 BRA `(.L_x_63) ;  /* 0x00000000003c0947 */ /* 0x000fea0003800000 */
[----:B------:R-:W1:Y:S01]  /*36c0*/  S2R R2, SR_LANEID ;  /* 0x0000000000027919 */ /* 0x000e620000000000 */
[----:B------:R-:W-:Y:S01]  /*36d0*/  ULOP3.LUT UR8, URZ, UR8, URZ, 0x33, !UPT ;  /* 0x00000008ff087292 */ /* 0x000fe2000f8e33ff */
[----:B------:R-:W-:Y:S01]  /*36e0*/  LOP3.LUT R4, RZ, UR5, RZ, 0x33, !PT ;  /* 0x00000005ff047c12 */ /* 0x000fe2000f8e33ff */
[----:B------:R-:W-:Y:S02]  /*36f0*/  VOTEU.ANY UR7, UPT, PT ;  /* 0x0000000000077886 */ /* 0x000fe400038e0100 */
[----:B------:R-:W-:Y:S01]  /*3700*/  UFLO.U32 UR7, UR7 ;  /* 0x00000007000772bd */ /* 0x000fe200080e0000 */
[----:B------:R-:W2:Y:S01]  /*3710*/  REDUX UR5, R4 ;  /* 0x00000000040573c4 */ /* 0x000ea20000000000 */
[----:B------:R-:W-:-:S06]  /*3720*/  IMAD.U32 R0, RZ, RZ, UR8 ;  /* 0x00000008ff007e24 */ /* 0x000fcc000f8e00ff */
[----:B------:R4:W-:Y:S01]  /*3730*/  UTCATOMSWS.AND URZ, UR8 ;  /* 0x0000000800ff79e3 */ /* 0x0009e20008000000 */
[----:B------:R-:W3:Y:S01]  /*3740*/  REDUX UR6, R0 ;  /* 0x00000000000673c4 */ /* 0x000ee20000000000 */
[----:B-1----:R-:W-:Y:S01]  /*3750*/  ISETP.EQ.U32.AND P0, PT, R2, UR7, PT ;  /* 0x0000000702007c0c */ /* 0x002fe2000bf02070 */
[----:B--2---:R-:W-:Y:S01]  /*3760*/  IMAD.U32 R2, RZ, RZ, UR5 ;  /* 0x00000005ff027e24 */ /* 0x004fe2000f8e00ff */
[----:B---3--:R-:W-:-:S11]  /*3770*/  MOV R3, UR6 ;  /* 0x0000000600037c02 */ /* 0x008fd60008000f00 */
[----:B------:R4:W-:Y:S04]  /*3780*/  @P0 ATOMS.AND RZ, [UR4+0x14], R3 ;  /* 0x00001403ffff098c */ /* 0x0009e8000a800004 */
[----:B------:R4:W-:Y:S01]  /*3790*/  @P0 ATOMS.AND RZ, [UR4+0x18], R2 ;  /* 0x00001802ffff098c */ /* 0x0009e2000a800004 */
[----:B------:R-:W-:Y:S05]  /*37a0*/  BRA `(.L_x_64) ;  /* 0x0000000000147947 */ /* 0x000fea0003800000 */
.L_x_63:
[----:B------:R-:W-:Y:S02]  /*37b0*/  MOV R2, 0x37d0 ;  /* 0x000037d000027802 */ /* 0x000fe40000000f00 */
[----:B---3-5:R-:W-:Y:S05]  /*37c0*/  CALL.REL.NOINC `($__internal_0_$__cuda_sm10x_tcgen05_guardrail_trap_col_being_dealloced_not_returned_by_alloc) ;  /* 0x00000040006c7944 */ /* 0x028fea0003c00000 */
[----:B------:R-:W-:Y:S05]  /*37d0*/  BRA `(.L_x_64) ;  /* 0x0000000000087947 */ /* 0x000fea0003800000 */
.L_x_62:
[----:B------:R-:W-:Y:S02]  /*37e0*/  MOV R2, 0x3800 ;  /* 0x0000380000027802 */ /* 0x000fe40000000f00 */
[----:B---3-5:R-:W-:Y:S05]  /*37f0*/  CALL.REL.NOINC `($__internal_2_$__cuda_sm10x_tcgen05_guardrail_trap_unallocated_columns_being_dealloced) ;  /* 0x0000004000787944 */ /* 0x028fea0003c00000 */
.L_x_64:
[----:B------:R-:W-:Y:S01]  /*3800*/  NOP ;  /* 0x0000000000007918 */ /* 0x000fe20000000000 */
[----:B----4-:R-:W-:Y:S05]  /*3810*/  EXIT ;  /* 0x000000000000794d */ /* 0x010fea0003800000 */
.L_x_46:
[----:B------:R-:W-:-:S09]  /*3820*/  UISETP.NE.OR UP2, UPT, UR8, 0x3, !UP2 ;  /* 0x000000030800788c */ /* 0x000fd2000d745670 */
[----:B------:R-:W-:Y:S05]  /*3830*/  BRA.U UP2, `(.L_x_65) ;  /* 0x0000000d02407547 */ /* 0x000fea000b800000 */
[----:B------:R-:W1:Y:S01]  /*3840*/  LDC R0, c[0x0][0xb30] ;  /* 0x0002cc00ff007b82 */ /* 0x000e620000000800 */
[----:B------:R-:W2:Y:S01]  /*3850*/  LDCU.64 UR8, c[0x0][0x888] ;  /* 0x00011100ff0877ac */ /* 0x000ea20008000a00 */
[----:B------:R-:W-:Y:S02]  /*3860*/  HFMA2 R29, -RZ, RZ, 0, 0 ;  /* 0x00000000ff1d7431 */ /* 0x000fe400000001ff */
[----:B------:R-:W-:Y:S01]  /*3870*/  IMAD.MOV.U32 R31, RZ, RZ, 0x1 ;  /* 0x00000001ff1f7424 */ /* 0x000fe200078e00ff */
[----:B------:R-:W-:Y:S01]  /*3880*/  MOV R23, 0x1000 ;  /* 0x0000100000177802 */ /* 0x000fe20000000f00 */
[----:B------:R-:W4:Y:S01]  /*3890*/  LDCU.64 UR4, c[0x0][0x890] ;  /* 0x00011200ff0477ac */ /* 0x000f220008000a00 */
[----:B------:R-:W-:Y:S01]  /*38a0*/  IMAD.MOV.U32 R30, RZ, RZ, RZ ;  /* 0x000000ffff1e7224 */ /* 0x000fe200078e00ff */
[----:B------:R-:W3:Y:S01]  /*38b0*/  LDC R19, c[0x0][0x370] ;  /* 0x0000dc00ff137b82 */ /* 0x000ee20000000800 */
[----:B------:R-:W-:Y:S01]  /*38c0*/  UMOV UR7, 0x400 ;  /* 0x0000040000077882 */ /* 0x000fe20000000000 */
[----:B------:R-:W-:-:S02]  /*38d0*/  UPLOP3.LUT UP1, UPT, UPT, UPT, UPT, 0x40, 0x4 ;  /* 0x000000000004789c */ /* 0x000fc40003f2e870 */
[----:B------:R-:W-:-:S04]  /*38e0*/  ULEA UR7, UR37, UR7, 0x18 ;  /* 0x0000000725077291 */ /* 0x000fc8000f8ec0ff */
[----:B------:R-:W3:Y:S01]  /*38f0*/  LDC R2, c[0x0][0xb0c] ;  /* 0x0002c300ff027b82 */ /* 0x000ee20000000800 */
[----:B------:R-:W-:Y:S02]  /*3900*/  UIADD3 UR13, UPT, UPT, UR7, 0x28, URZ ;  /* 0x00000028070d7890 */ /* 0x000fe4000fffe0ff */
[----:B--2---:R-:W-:Y:S02]  /*3910*/  UISETP.NE.U32.AND UP2, UPT, UR8, URZ, UPT ;  /* 0x000000ff0800728c */ /* 0x004fe4000bf45070 */
[----:B------:R-:W-:Y:S02]  /*3920*/  UIADD3 UR17, UPT, UPT, UR7, 0x20, URZ ;  /* 0x0000002007117890 */ /* 0x000fe4000fffe0ff */
[----:B----4-:R-:W-:Y:S01]  /*3930*/  UISETP.NE.U32.AND UP3, UPT, UR4, URZ, UPT ;  /* 0x000000ff0400728c */ /* 0x010fe2000bf65070 */
[----:B------:R-:W2:Y:S01]  /*3940*/  LDC R18, c[0x0][0xb20] ;  /* 0x0002c800ff127b82 */ /* 0x000ea20000000800 */
[----:B-1----:R-:W-:Y:S01]  /*3950*/  ISETP.NE.AND P1, PT, R0, 0x1, PT ;  /* 0x000000010000780c */ /* 0x002fe20003f25270 */
[----:B------:R-:W-:-:S02]  /*3960*/  UISETP.NE.AND.EX UP2, UPT, UR9, URZ, UPT, UP2 ;  /* 0x000000ff0900728c */ /* 0x000fc4000bf45320 */
[----:B------:R-:W-:Y:S02]  /*3970*/  UPRMT UR13, UR37, 0x654, UR13 ;  /* 0x00000654250d7896 */ /* 0x000fe4000800000d */
[----:B------:R-:W-:Y:S02]  /*3980*/  UISETP.NE.AND.EX UP3, UPT, UR5, URZ, UPT, UP3 ;  /* 0x000000ff0500728c */ /* 0x000fe4000bf65330 */
[----:B------:R-:W1:Y:S08]  /*3990*/  LDC.64 R32, c[0x0][0x348] ;  /* 0x0000d200ff207b82 */ /* 0x000e700000000a00 */
[----:B------:R-:W4:Y:S08]  /*39a0*/  LDC.64 R16, c[0x0][0xb10] ;  /* 0x0002c400ff107b82 */ /* 0x000f300000000a00 */
[----:B------:R-:W1:Y:S08]  /*39b0*/  LDC.64 R6, c[0x0][0xb18] ;  /* 0x0002c600ff067b82 */ /* 0x000e700000000a00 */
[----:B------:R-:W1:Y:S08]  /*39c0*/  LDC.64 R4, c[0x0][0xb28] ;  /* 0x0002ca00ff047b82 */ /* 0x000e700000000a00 */
[----:B--23--:R-:W1:Y:S02]  /*39d0*/  LDC R22, c[0x0][0x374] ;  /* 0x0000dd00ff167b82 */ /* 0x00ce640000000800 */
.L_x_74:
[C---:B------:R-:W-:Y:S02]  /*39e0*/  LEA R0, R30.reuse, UR7, 0x3 ;  /* 0x000000071e007c11 */ /* 0x040fe4000f8e18ff */
[----:B------:R-:W-:Y:S02]  /*39f0*/  SHF.L.U32 R3, R29, 0x1f, RZ ;  /* 0x0000001f1d037819 */ /* 0x000fe400000006ff */
[----:B------:R-:W-:Y:S02]  /*3a00*/  LEA R24, R30, UR7, 0x4 ;  /* 0x000000071e187c11 */ /* 0x000fe4000f8e20ff */
[----:B--2---:R-:W2:Y:S02]  /*3a10*/  SYNCS.PHASECHK.TRANS64.TRYWAIT P0, [R0+URZ+0x50], R3 ;  /* 0x00005003000075a7 */ /* 0x004ea400080011ff */
[----:B--2---:R-:W-:Y:S05]  /*3a20*/  @!P0 BRA `(.L_x_66) ;  /* 0x0000003c00108947 */ /* 0x004fea0003800000 */
.L_x_126:
[----:B------:R-:W-:Y:S01]  /*3a30*/  ISETP.GE.AND P0, PT, R40, 0x1, PT ;  /* 0x000000012800780c */ /* 0x000fe20003f06270 */
[----:B------:R-:W3:Y:S01]  /*3a40*/  LDS.128 R24, [R24+0xe0] ;  /* 0x0000e00018187984 */ /* 0x000ee20000000c00 */
[----:B--2---:R-:W-:Y:S01]  /*3a50*/  VIADD R0, R0, 0x60 ;  /* 0x0000006000007836 */ /* 0x004fe20000000000 */
[----:B------:R-:W-:Y:S01]  /*3a60*/  @!PT LDS RZ, [RZ] ;  /* 0x00000000fffff984 */ /* 0x000fe20000000800 */
[----:B------:R-:W-:Y:S01]  /*3a70*/  @!PT LDS RZ, [RZ] ;  /* 0x00000000fffff984 */ /* 0x000fe20000000800 */
[----:B------:R-:W-:Y:S01]  /*3a80*/  @!PT LDS RZ, [RZ] ;  /* 0x00000000fffff984 */ /* 0x000fe20000000800 */
[----:B------:R-:W-:Y:S01]  /*3a90*/  @!PT LDS RZ, [RZ] ;  /* 0x00000000fffff984 */ /* 0x000fe20000000800 */
[----:B------:R2:W-:Y:S06]  /*3aa0*/  MEMBAR.ALL.CTA ;  /* 0x0000000000007992 */ /* 0x0005ec0000008000 */
[----:B--2---:R-:W2:Y:S01]  /*3ab0*/  FENCE.VIEW.ASYNC.S ;  /* 0x00000000000073c6 */ /* 0x004ea20000000000 */
[----:B------:R-:W-:Y:S04]  /*3ac0*/  PRMT R0, RZ, 0x654, R0 ;  /* 0x00000654ff007816 */ /* 0x000fe80000000000 */
[----:B--2---:R2:W-:Y:S01]  /*3ad0*/  SYNCS.ARRIVE.TRANS64.RED.A1T0 RZ, [R0+URZ], RZ ;  /* 0x000000ff00ff79a7 */ /* 0x0045e200081004ff */
[----:B---3--:R-:W-:Y:S11]  /*3ae0*/  LOP3.LUT P3, RZ, R26, 0x1, RZ, 0xc0, !PT ;  /* 0x000000011aff7812 */ /* 0x008ff6000786c0ff */
[----:B------:R-:W-:Y:S02]  /*3af0*/  @!UPT UIADD3 URZ, UPT, UPT, URZ, URZ, URZ ;  /* 0x000000fffffff290 */ /* 0x000fe4000fffe0ff */
[----:B------:R-:W-:Y:S02]  /*3b00*/  @P3 MOV R13, R24 ;  /* 0x00000018000d3202 */ /* 0x000fe40000000f00 */
[----:B------:R-:W-:Y:S01]  /*3b10*/  @P3 LOP3.LUT R8, R25, 0xffff, RZ, 0xc0, !PT ;  /* 0x0000ffff19083812 */ /* 0x000fe200078ec0ff */
[----:B--2---:R-:W-:Y:S06]  /*3b20*/  @!P0 BRA `(.L_x_67) ;  /* 0x0000000000a48947 */ /* 0x004fec0003800000 */
[----:B-1----:R-:W-:Y:S01]  /*3b30*/  IMAD.HI.U32 R35, R22, R7, RZ ;  /* 0x0000000716237227 */ /* 0x002fe200078e00ff */
[----:B------:R-:W-:Y:S02]  /*3b40*/  ISETP.NE.AND P0, PT, R6, 0x1, PT ;  /* 0x000000010600780c */ /* 0x000fe40003f05270 */
[----:B------:R-:W-:Y:S01]  /*3b50*/  ISETP.NE.AND P2, PT, R40, 0x1, PT ;  /* 0x000000012800780c */ /* 0x000fe20003f45270 */
[----:B----4-:R-:W-:Y:S01]  /*3b60*/  IMAD.HI.U32 R34, R19, R16, RZ ;  /* 0x0000001013227227 */ /* 0x010fe200078e00ff */
[----:B------:R-:W-:Y:S02]  /*3b70*/  SHF.R.U32.HI R35, RZ, R18, R35 ;  /* 0x00000012ff237219 */ /* 0x000fe40000011623 */
[----:B------:R-:W-:Y:S01]  /*3b80*/  ISETP.NE.AND P4, PT, R2, 0x1, PT ;  /* 0x000000010200780c */ /* 0x000fe20003f85270 */
[----:B------:R-:W-:Y:S01]  /*3b90*/  IMAD.HI.U32 R36, R13, R16, RZ ;  /* 0x000000100d247227 */ /* 0x000fe200078e00ff */
[----:B------:R-:W-:Y:S02]  /*3ba0*/  SHF.R.U32.HI R34, RZ, R17, R34 ;  /* 0x00000011ff227219 */ /* 0x000fe40000011622 */
[----:B------:R-:W-:Y:S01]  /*3bb0*/  SEL R3, R22, R35, !P0 ;  /* 0x0000002316037207 */ /* 0x000fe20004000000 */
[C---:B------:R-:W-:Y:S01]  /*3bc0*/  IMAD.HI.U32 R35, R8.reuse, R7, RZ ;  /* 0x0000000708237227 */ /* 0x040fe200078e00ff */
[----:B------:R-:W-:Y:S02]  /*3bd0*/  SEL R11, R19, R34, !P4 ;  /* 0x00000022130b7207 */ /* 0x000fe40006000000 */
[----:B------:R-:W-:Y:S01]  /*3be0*/  SHF.R.U32.HI R36, RZ, R17, R36 ;  /* 0x00000011ff247219 */ /* 0x000fe20000011624 */
[----:B------:R-:W-:Y:S01]  /*3bf0*/  IMAD.HI.U32 R38, R3, R4, RZ ;  /* 0x0000000403267227 */ /* 0x000fe200078e00ff */
[----:B------:R-:W-:Y:S03]  /*3c00*/  SHF.R.U32.HI R35, RZ, R18, R35 ;  /* 0x00000012ff237219 */ /* 0x000fe60000011623 */
[----:B------:R-:W-:Y:S01]  /*3c10*/  IMAD.HI.U32 R34, R11, R4, RZ ;  /* 0x000000040b227227 */ /* 0x000fe200078e00ff */
[----:B------:R-:W-:Y:S02]  /*3c20*/  @P2 SHF.R.U32.HI R3, RZ, R5, R38 ;  /* 0x00000005ff032219 */ /* 0x000fe40000011626 */
[----:B------:R-:W-:Y:S02]  /*3c30*/  SEL R9, R8, R35, !P0 ;  /* 0x0000002308097207 */ /* 0x000fe40004000000 */
[----:B------:R-:W-:Y:S01]  /*3c40*/  @P2 SHF.R.U32.HI R11, RZ, R5, R34 ;  /* 0x00000005ff0b2219 */ /* 0x000fe20000011622 */
[C---:B------:R-:W-:Y:S01]  /*3c50*/  IMAD R10, R40.reuse, R3, RZ ;  /* 0x00000003280a7224 */ /* 0x040fe200078e02ff */
[----:B------:R-:W-:Y:S01]  /*3c60*/  SEL R3, R13, R36, !P4 ;  /* 0x000000240d037207 */ /* 0x000fe20006000000 */
[C---:B------:R-:W-:Y:S03]  /*3c70*/  IMAD.HI.U32 R14, R9.reuse, R4, RZ ;  /* 0x00000004090e7227 */ /* 0x040fe600078e00ff */
[----:B------:R-:W-:Y:S01]  /*3c80*/  ISETP.GE.AND P0, PT, R9, R10, PT ;  /* 0x0000000a0900720c */ /* 0x000fe20003f06270 */
[C---:B------:R-:W-:Y:S01]  /*3c90*/  IMAD R12, R40.reuse, R11, RZ ;  /* 0x0000000b280c7224 */ /* 0x040fe200078e02ff */
[-C--:B------:R-:W-:Y:S04]  /*3ca0*/  SHF.R.U32.HI R14, RZ, R5.reuse, R14 ;  /* 0x00000005ff0e7219 */ /* 0x080fe8000001160e */
[----:B------:R-:W-:Y:S02]  /*3cb0*/  ISETP.GE.OR P0, PT, R3, R12, P0 ;  /* 0x0000000c0300720c */ /* 0x000fe40000706670 */
[----:B------:R-:W-:Y:S05]  /*3cc0*/  SEL R15, R9, R14, !P2 ;  /* 0x0000000e090f7207 */ /* 0x000fea0005000000 */
[----:B------:R-:W-:Y:S04]  /*3cd0*/  IMAD.MOV R14, RZ, RZ, -R15 ;  /* 0x000000ffff0e7224 */ /* 0x000fe800078e0a0f */
[----:B------:R-:W-:Y:S02]  /*3ce0*/  IMAD R14, R40, R14, R9 ;  /* 0x0000000e280e7224 */ /* 0x000fe400078e0209 */
[C---:B------:R-:W-:Y:S05]  /*3cf0*/  @!P0 IMAD.HI.U32 R10, R3.reuse, R4, RZ ;  /* 0x00000004030a8227 */ /* 0x040fea00078e00ff */
[----:B------:R-:W-:Y:S04]  /*3d00*/  @!P0 SHF.R.U32.HI R10, RZ, R5, R10 ;  /* 0x00000005ff0a8219 */ /* 0x000fe8000001160a */
[----:B------:R-:W-:Y:S01]  /*3d10*/  @!P0 SEL R0, R3, R10, !P2 ;  /* 0x0000000a03008207 */ /* 0x000fe20005000000 */
[----:B------:R-:W-:Y:S03]  /*3d20*/  IMAD.MOV R10, RZ, RZ, -R3 ;  /* 0x000000ffff0a7224 */ /* 0x000fe600078e0a03 */
[----:B------:R-:W-:Y:S01]  /*3d30*/  @!P0 IADD3 R15, PT, PT, R15, -R0, RZ ;  /* 0x800000000f0f8210 */ /* 0x000fe20007ffe0ff */
[----:B------:R-:W-:Y:S01]  /*3d40*/  @!P0 IMAD R0, R11, R14, R0 ;  /* 0x0000000e0b008224 */ /* 0x000fe200078e0200 */
[----:B------:R-:W-:Y:S01]  /*3d50*/  IADD3 R11, PT, PT, -R9, RZ, RZ ;  /* 0x000000ff090b7210 */ /* 0x000fe20007ffe1ff */
[----:B------:R-:W-:Y:S02]  /*3d60*/  IMAD R13, R2, R10, R13 ;  /* 0x0000000a020d7224 */ /* 0x000fe400078e020d */
[----:B------:R-:W-:Y:S02]  /*3d70*/  @!P0 IMAD R9, R15, R40, R3 ;  /* 0x000000280f098224 */ /* 0x000fe400078e0203 */
[----:B------:R-:W-:Y:S02]  /*3d80*/  @!P0 IMAD.MOV.U32 R3, RZ, RZ, R0 ;  /* 0x000000ffff038224 */ /* 0x000fe400078e0000 */
[----:B------:R-:W-:Y:S02]  /*3d90*/  IMAD R8, R6, R11, R8 ;  /* 0x0000000b06087224 */ /* 0x000fe400078e0208 */
[----:B------:R-:W-:Y:S02]  /*3da0*/  IMAD R13, R3, R2, R13 ;  /* 0x00000002030d7224 */ /* 0x000fe400078e020d */
[----:B------:R-:W-:Y:S02]  /*3db0*/  IMAD R8, R9, R6, R8 ;  /* 0x0000000609087224 */ /* 0x000fe400078e0208 */
.L_x_67:
[----:B------:R-:W-:Y:S05]  /*3dc0*/  BRA.U UP1, `(.L_x_68) ;  /* 0x0000000101107547 */ /* 0x000fea000b800000 */
[----:B------:R-:W-:Y:S04]  /*3dd0*/  MOV R0, UR6 ;  /* 0x0000000600007c02 */ /* 0x000fe80008000f00 */
[----:B------:R-:W-:Y:S04]  /*3de0*/  SHF.L.U32 R3, R0, 0x1f, RZ ;  /* 0x0000001f00037819 */ /* 0x000fe800000006ff */
[----:B------:R-:W2:Y:S02]  /*3df0*/  SYNCS.PHASECHK.TRANS64.TRYWAIT P0, [UR7+0x48], R3 ;  /* 0x00004803ff0075a7 */ /* 0x000ea40008001107 */
[----:B--2---:R-:W-:Y:S05]  /*3e00*/  @!P0 BRA `(.L_x_69) ;  /* 0x00000038002c8947 */ /* 0x004fea0003800000 */
.L_x_68:
[----:B------:R-:W-:Y:S02]  /*3e10*/  R2UR UR19, R21 ;  /* 0x00000000151372ca */ /* 0x000fe400000e0000 */
[----:B------:R-:W-:Y:S02]  /*3e20*/  R2UR UR18, R20 ;  /* 0x00000000141272ca */ /* 0x000fe400000e0000 */
[----:B------:R-:W-:Y:S02]  /*3e30*/  ISETP.NE.U32.AND P2, PT, RZ, UR4, PT ;  /* 0x00000004ff007c0c */ /* 0x000fe4000bf45070 */
[----:B------:R-:W-:Y:S02]  /*3e40*/  SHF.L.U32 R12, R31, 0x1f, RZ ;  /* 0x0000001f1f0c7819 */ /* 0x000fe400000006ff */
[----:B------:R-:W-:Y:S05]  /*3e50*/  ISETP.NE.AND.EX P2, PT, RZ, UR5, PT, P2 ;  /* 0x00000005ff007c0c */ /* 0x000fea000bf45320 */
[----:B------:R-:W-:Y:S02]  /*3e60*/  USHF.L.U32 UR19, UR19, 0x6, URZ ;  /* 0x0000000613137899 */ /* 0x000fe400080006ff */
[----:B------:R-:W-:Y:S01]  /*3e70*/  USHF.L.U32 UR18, UR18, 0x7, URZ ;  /* 0x0000000712127899 */ /* 0x000fe200080006ff */
[----:B------:R-:W-:Y:S11]  /*3e80*/  BRA.U !UP3, `(.L_x_70) ;  /* 0x000000010b347547 */ /* 0x000ff6000b800000 */
[----:B------:R-:W-:Y:S01]  /*3e90*/  UPLOP3.LUT UP0, UPT, UPT, UPT, UP2, 0x80, 0x8 ;  /* 0x000000000008789c */ /* 0x000fe20003f0f020 */
[----:B--2---:R-:W-:Y:S02]  /*3ea0*/  HFMA2 R0, -RZ, RZ, 0, 5.9604644775390625e-08 ;  /* 0x00000001ff007431 */ /* 0x004fe400000001ff */
[----:B------:R-:W-:Y:S03]  /*3eb0*/  IMAD.MOV.U32 R91, RZ, RZ, 0x1 ;  /* 0x00000001ff5b7424 */ /* 0x000fe600078e00ff */
[----:B------:R-:W-:Y:S05]  /*3ec0*/  PLOP3.LUT P0, PT, PT, PT, UP0, 0x80, 0x8 ;  /* 0x000000000008781c */ /* 0x000fea0003f0f008 */
[----:B------:R-:W2:Y:S01]  /*3ed0*/  @UP0 LDCU.64 UR10, c[0x0][0x888] ;  /* 0x00011100ff0a07ac */ /* 0x000ea20008000a00 */
[----:B------:R-:W-:Y:S07]  /*3ee0*/  @UP0 UIMAD UR8, UR36, UR4, URZ ;  /* 0x00000004240802a4 */ /* 0x000fee000f8e02ff */
[----:B------:R-:W-:Y:S01]  /*3ef0*/  @!P0 PRMT R91, R0, 0x7610, R91 ;  /* 0x00007610005b8816 */ /* 0x000fe2000000005b */
[----:B--2---:R-:W-:Y:S03]  /*3f00*/  @UP0 UIMAD.WIDE UR10, UR8, 0x4, UR10 ;  /* 0x00000004080a08a5 */ /* 0x004fe6000f8e020a */
[----:B------:R-:W2:Y:S03]  /*3f10*/  @!UP0 LDCU UR8, c[0x0][0x880] ;  /* 0x00011000ff0887ac */ /* 0x000ea60008000800 */
[----:B------:R-:W-:Y:S01]  /*3f20*/  IMAD.U32 R10, RZ, RZ, UR10 ;  /* 0x0000000aff0a7e24 */ /* 0x000fe2000f8e00ff */
[----:B------:R-:W-:Y:S05]  /*3f30*/  MOV R11, UR11 ;  /* 0x0000000b000b7c02 */ /* 0x000fea0008000f00 */
[----:B-----5:R3:W5:Y:S02]  /*3f40*/  @P0 LDG.E R50, desc[UR46][R10.64] ;  /* 0x0000002e0a320981 */ /* 0x020764000c1e1900 */
[----:B--23--:R-:W-:Y:S07]  /*3f50*/  @!P0 IMAD.U32 R50, RZ, RZ, UR8 ;  /* 0x00000008ff328e24 */ /* 0x00cfee000f8e00ff */
.L_x_70:
[----:B-----5:R-:W-:Y:S01]  /*3f60*/  @!P2 ISETP.EQ.AND P0, PT, R50, RZ, PT ;  /* 0x000000ff3200a20c */ /* 0x020fe20003f02270 */
[----:B------:R-:W-:Y:S01]  /*3f70*/  @!UPT UIADD3 URZ, UPT, UPT, URZ, URZ, URZ ;  /* 0x000000fffffff290 */ /* 0x000fe2000fffe0ff */
[----:B------:R-:W-:Y:S11]  /*3f80*/  @!P2 BRA `(.L_x_71) ;  /* 0x000000000014a947 */ /* 0x000ff60003800000 */
[----:B------:R-:W-:Y:S02]  /*3f90*/  LOP3.LUT P2, RZ, R91, 0xff, RZ, 0xc0, !PT ;  /* 0x000000ff5bff7812 */ /* 0x000fe4000784c0ff */
[----:B------:R-:W-:Y:S04]  /*3fa0*/  PLOP3.LUT P0, PT, PT, PT, UP0, 0x80, 0x8 ;  /* 0x000000000008781c */ /* 0x000fe80003f0f008 */
[----:B------:R-:W-:Y:S07]  /*3fb0*/  PLOP3.LUT P0, PT, P0, PT, PT, 0x8, 0x80 ;  /* 0x000000000080781c */ /* 0x000fee000070e170 */
[----:B------:R-:W-:Y:S11]  /*3fc0*/  @P2 ISETP.EQ.AND P0, PT, R50, RZ, PT ;  /* 0x000000ff3200220c */ /* 0x000ff60003f02270 */
[----:B------:R-:W-:Y:S02]  /*3fd0*/  @!UPT UIADD3 URZ, UPT, UPT, URZ, URZ, URZ ;  /* 0x000000fffffff290 */ /* 0x000fe4000fffe0ff */
.L_x_71:
[----:B------:R-:W3:Y:S01]  /*3fe0*/  SYNCS.PHASECHK.TRANS64.TRYWAIT P2, [UR7+0x30], R12 ;  /* 0x0000300cff0075a7 */ /* 0x000ee20008041107 */
[----:B------:R-:W-:Y:S04]  /*3ff0*/  ELECT P4, URZ, PT ;  /* 0x0000000000ff782f */ /* 0x000fe80003880000 */
[----:B------:R-:W-:Y:S11]  /*4000*/  PLOP3.LUT P4, PT, P0, P4, PT, 0xf2, 0x2f ;  /* 0x00000000002f781c */ /* 0x000ff60000789e72 */
[----:B------:R-:W-:Y:S02]  /*4010*/  @!UPT UIADD3 URZ, UPT, UPT, URZ, URZ, URZ ;  /* 0x000000fffffff290 */ /* 0x000fe4000fffe0ff */
[----:B-1----:R-:W-:Y:S05]  /*4020*/  @!P4 IADD3 R21, P0, PT, R32, 0x580, RZ ;  /* 0x000005802015c810 */ /* 0x002fea0007f1e0ff */
[----:B------:R-:W-:Y:S01]  /*4030*/  @!P4 IMAD.X R20, RZ, RZ, R33, P0 ;  /* 0x000000ffff14c224 */ /* 0x000fe200000e0621 */
[----:B---3--:R-:W-:Y:S07]  /*4040*/  @!P2 BRA `(.L_x_72) ;  /* 0x0000003400b4a947 */ /* 0x008fee0003800000 */
.L_x_129:
[----:B------:R-:W3:Y:S01]  /*4050*/  LDC.64 R14, c[0x0][0xb10] ;  /* 0x0002c400ff0e7b82 */ /* 0x000ee20000000a00 */
[----:B------:R-:W-:Y:S01]  /*4060*/  @!P4 R2UR UR8, R20 ;  /* 0x000000001408c2ca */ /* 0x000fe200000e0000 */
[----:B------:R-:W-:Y:S01]  /*4070*/  VOTEU.ALL UP1, P4 ;  /* 0x0000000000ff7886 */ /* 0x000fe20002020000 */
[----:B------:R-:W-:Y:S01]  /*4080*/  @!P4 R2UR UR9, R21 ;  /* 0x000000001509c2ca */ /* 0x000fe200000e0000 */
[----:B------:R-:W-:Y:S01]  /*4090*/  UMOV UR10, 0x0 ;  /* 0x00000000000a7882 */ /* 0x000fe20000000000 */
[----:B------:R-:W-:Y:S03]  /*40a0*/  UMOV UR11, 0x10000000 ;  /* 0x10000000000b7882 */ /* 0x000fe60000000000 */
[----:B------:R-:W5:Y:S01]  /*40b0*/  LDC.64 R10, c[0x0][0xb18] ;  /* 0x0002c600ff0a7b82 */ /* 0x000f620000000a00 */
[----:B------:R-:W-:Y:S01]  /*40c0*/  @!UP1 UIADD3 UR16, UPT, UPT, UR7, 0x200, URZ ;  /* 0x0000020007109890 */ /* 0x000fe2000fffe0ff */
[----:B------:R-:W-:Y:S01]  /*40d0*/  @P3 SHF.R.U32.HI R28, RZ, 0x10, R25 ;  /* 0x00000010ff1c3819 */ /* 0x000fe20000011619 */
[----:B------:R-:W-:Y:S01]  /*40e0*/  VOTEU.ALL UP1, P4 ;  /* 0x0000000000ff7886 */ /* 0x000fe20002020000 */
[----:B------:R-:W-:Y:S01]  /*40f0*/  UMOV UR20, UR36 ;  /* 0x0000002400147c82 */ /* 0x000fe20008000000 */
[----:B------:R-:W-:Y:S03]  /*4100*/  VIADD R30, R30, 0x1 ;  /* 0x000000011e1e7836 */ /* 0x000fe60000000000 */
[----:B--2---:R-:W2:Y:S01]  /*4110*/  @!P1 LDC R0, c[0x0][0xb20] ;  /* 0x0002c800ff009b82 */ /* 0x004ea20000000800 */
[----:B------:R-:W-:Y:S01]  /*4120*/  IMAD.U32 R21, RZ, RZ, UR8 ;  /* 0x00000008ff157e24 */ /* 0x000fe2000f8e00ff */
[----:B------:R-:W-:Y:S06]  /*4130*/  UPRMT UR8, UR37, 0x654, UR17 ;  /* 0x0000065425087896 */ /* 0x000fec0008000011 */
[----:B-1----:R-:W1:Y:S01]  /*4140*/  @!P1 LDC R3, c[0x0][0xb0c] ;  /* 0x0002c300ff039b82 */ /* 0x002e620000000800 */
[----:B------:R-:W-:Y:S01]  /*4150*/  IMAD.U32 R20, RZ, RZ, UR9 ;  /* 0x00000009ff147e24 */ /* 0x000fe2000f8e00ff */
[----:B------:R-:W-:Y:S04]  /*4160*/  @!P4 R2UR UR15, R21 ;  /* 0x00000000150fc2ca */ /* 0x000fe800000e0000 */
[----:B------:R-:W-:Y:S01]  /*4170*/  @!P4 R2UR UR14, R20 ;  /* 0x00000000140ec2ca */ /* 0x000fe200000e0000 */
[----:B------:R-:W-:Y:S11]  /*4180*/  @!P4 IMAD.MOV.U32 R20, RZ, RZ, 0x1000 ;  /* 0x00001000ff14c424 */ /* 0x000ff600078e00ff */
[----:B------:R-:W-:Y:S01]  /*4190*/  @!UPT UIADD3 URZ, UPT, UPT, URZ, URZ, URZ ;  /* 0x000000fffffff290 */ /* 0x000fe2000fffe0ff */
[----:B------:R1:W-:Y:S01]  /*41a0*/  @!UP1 UTMALDG.3D [UR16], [UR14], desc[UR10] ;  /* 0x00000a100e0095b4 */ /* 0x0003e20008011000 */
[----:B------:R1:W-:Y:S02]  /*41b0*/  @!P4 SYNCS.ARRIVE.TRANS64.RED.A0TR RZ, [UR7+0x20], R20 ;  /* 0x00002014ffffc9a7 */ /* 0x0003e40008300407 */
[----:B-1----:R-:W-:Y:S01]  /*41c0*/  @!P1 ISETP.NE.AND P2, PT, R3, 0x1, PT ;  /* 0x000000010300980c */ /* 0x002fe20003f45270 */
[C---:B---3--:R-:W-:Y:S01]  /*41d0*/  @!P1 IMAD.HI.U32 R14, R13.reuse, R14, RZ ;  /* 0x0000000e0d0e9227 */ /* 0x048fe200078e00ff */
[----:B-----5:R-:W-:Y:S03]  /*41e0*/  @!P1 ISETP.NE.AND P0, PT, R10, 0x1, PT ;  /* 0x000000010a00980c */ /* 0x020fe60003f05270 */
[C---:B------:R-:W-:Y:S01]  /*41f0*/  @!P1 IMAD.HI.U32 R11, R8.reuse, R11, RZ ;  /* 0x0000000b080b9227 */ /* 0x040fe200078e00ff */
[----:B------:R-:W-:Y:S04]  /*4200*/  @!P1 SHF.R.U32.HI R14, RZ, R15, R14 ;  /* 0x0000000fff0e9219 */ /* 0x000fe8000001160e */
[----:B--2---:R-:W-:Y:S01]  /*4210*/  @!P1 SHF.R.U32.HI R9, RZ, R0, R11 ;  /* 0x00000000ff099219 */ /* 0x004fe2000001160b */
[----:B------:R-:W-:Y:S01]  /*4220*/  SYNCS.ARRIVE.TRANS64.RED.A1T0 RZ, [UR8], RZ ;  /* 0x000000ffffff79a7 */ /* 0x000fe20008100408 */
[----:B------:R-:W-:Y:S02]  /*4230*/  @!P1 SEL R14, R13, R14, !P2 ;  /* 0x0000000e0d0e9207 */ /* 0x000fe40005000000 */
[----:B------:R-:W-:Y:S01]  /*4240*/  @!P1 SEL R9, R8, R9, !P0 ;  /* 0x0000000908099207 */ /* 0x000fe20004000000 */
[----:B------:R-:W1:Y:S04]  /*4250*/  SYNCS.PHASECHK.TRANS64.TRYWAIT P5, [UR7+0x38], R12 ;  /* 0x0000380cff0075a7 */ /* 0x000e6800080a1107 */
[----:B------:R-:W-:Y:S02]  /*4260*/  @!P1 IMAD.IADD R0, R9, 0x1, -R14 ;  /* 0x0000000109009824 */ /* 0x000fe400078e0a0e */
[----:B------:R-:W-:Y:S02]  /*4270*/  @!P1 IMAD.IADD R9, R14, 0x1, -R9 ;  /* 0x000000010e099824 */ /* 0x000fe400078e0a09 */
[----:B------:R-:W-:Y:S02]  /*4280*/  @!P1 IMAD R13, R0, R3, R13 ;  /* 0x00000003000d9224 */ /* 0x000fe400078e020d */
[----:B------:R-:W-:Y:S01]  /*4290*/  @!P1 IMAD R8, R9, R10, R8 ;  /* 0x0000000a09089224 */ /* 0x000fe200078e0208 */
[----:B-1----:R-:W-:Y:S06]  /*42a0*/  @!P5 BRA `(.L_x_73) ;  /* 0x000000340034d947 */ /* 0x002fec0003800000 */
.L_x_131:
[----:B-1----:R-:W-:Y:S01]  /*42b0*/  @!P4 IADD3 R3, P0, PT, R32, 0x580, RZ ;  /* 0x000005802003c810 */ /* 0x002fe20007f1e0ff */
[----:B------:R-:W-:Y:S01]  /*42c0*/  VOTEU.ALL UP1, P4 ;  /* 0x0000000000ff7886 */ /* 0x000fe20002020000 */
[----:B------:R-:W-:Y:S01]  /*42d0*/  UMOV UR20, 0x0 ;  /* 0x0000000000147882 */ /* 0x000fe20000000000 */
[----:B------:R-:W-:Y:S01]  /*42e0*/  UMOV UR21, 0x10000000 ;  /* 0x1000000000157882 */ /* 0x000fe20000000000 */
[----:B------:R-:W-:Y:S01]  /*42f0*/  @!P4 R2UR UR9, R3 ;  /* 0x000000000309c2ca */ /* 0x000fe200000e0000 */
[----:B------:R-:W-:Y:S01]  /*4300*/  @!P4 IMAD.X R0, RZ, RZ, R33, P0 ;  /* 0x000000ffff00c224 */ /* 0x000fe200000e0621 */
[----:B------:R-:W-:Y:S01]  /*4310*/  @!UP1 UIADD3 UR10, UPT, UPT, UR18, 0x40, URZ ;  /* 0x00000040120a9890 */ /* 0x000fe2000fffe0ff */
[----:B------:R-:W-:Y:S01]  /*4320*/  ISETP.NE.AND P0, PT, R30, 0x2, PT ;  /* 0x000000021e00780c */ /* 0x000fe20003f05270 */
[----:B------:R-:W-:Y:S01]  /*4330*/  UMOV UR11, UR19 ;  /* 0x00000013000b7c82 */ /* 0x000fe20008000000 */
[----:B------:R-:W-:Y:S01]  /*4340*/  UMOV UR12, UR36 ;  /* 0x00000024000c7c82 */ /* 0x000fe20008000000 */
[----:B------:R-:W-:Y:S01]  /*4350*/  @!P4 R2UR UR8, R0 ;  /* 0x000000000008c2ca */ /* 0x000fe200000e0000 */
[----:B------:R-:W-:Y:S01]  /*4360*/  IMAD.IADD R20, R8, 0x1, R83 ;  /* 0x0000000108147824 */ /* 0x000fe200078e0253 */
[----:B------:R-:W-:Y:S01]  /*4370*/  @P3 R2UR UR36, R28 ;  /* 0x000000001c2432ca */ /* 0x000fe200000e0000 */
[----:B------:R-:W-:Y:S01]  /*4380*/  IMAD.IADD R21, R13, 0x1, R90 ;  /* 0x000000010d157824 */ /* 0x000fe200078e025a */
[----:B------:R-:W-:Y:S02]  /*4390*/  SEL R0, RZ, 0x1, P0 ;  /* 0x00000001ff007807 */ /* 0x000fe40000000000 */
[----:B------:R-:W-:Y:S01]  /*43a0*/  LOP3.LUT R31, R31, 0x1, RZ, 0x3c, !PT ;  /* 0x000000011f1f7812 */ /* 0x000fe200078e3cff */
[----:B------:R-:W-:Y:S01]  /*43b0*/  IMAD.U32 R10, RZ, RZ, UR9 ;  /* 0x00000009ff0a7e24 */ /* 0x000fe2000f8e00ff */
[----:B------:R-:W-:Y:S01]  /*43c0*/  @!UP1 UIADD3 UR9, UPT, UPT, UR7, 0x28, URZ ;  /* 0x0000002807099890 */ /* 0x000fe2000fffe0ff */
[----:B------:R-:W-:Y:S02]  /*43d0*/  LOP3.LUT R29, R29, R0, RZ, 0x3c, !PT ;  /* 0x000000001d1d7212 */ /* 0x000fe400078e3cff */
[----:B------:R-:W-:Y:S02]  /*43e0*/  SEL R30, R30, RZ, P0 ;  /* 0x000000ff1e1e7207 */ /* 0x000fe40000000000 */
[----:B------:R-:W-:Y:S01]  /*43f0*/  IMAD.U32 R11, RZ, RZ, UR8 ;  /* 0x00000008ff0b7e24 */ /* 0x000fe2000f8e00ff */
[----:B------:R-:W-:Y:S01]  /*4400*/  @!P4 R2UR UR14, R10 ;  /* 0x000000000a0ec2ca */ /* 0x000fe200000e0000 */
[----:B------:R-:W-:Y:S01]  /*4410*/  @!UP1 UIADD3 UR8, UPT, UPT, UR7, 0x1200, URZ ;  /* 0x0000120007089890 */ /* 0x000fe2000fffe0ff */
[----:B------:R-:W-:Y:S02]  /*4420*/  VOTEU.ALL UP1, P4 ;  /* 0x0000000000ff7886 */ /* 0x000fe40002020000 */
[----:B------:R-:W-:Y:S11]  /*4430*/  @!P4 R2UR UR15, R11 ;  /* 0x000000000b0fc2ca */ /* 0x000ff600000e0000 */
[----:B------:R-:W-:Y:S02]  /*4440*/  @!UPT UIADD3 URZ, UPT, UPT, URZ, URZ, URZ ;  /* 0x000000fffffff290 */ /* 0x000fe4000fffe0ff */
[----:B------:R2:W-:Y:S01]  /*4450*/  @!UP1 UTMALDG.3D [UR8], [UR14], desc[UR20] ;  /* 0x000014080e0095b4 */ /* 0x0005e20008011000 */
[----:B------:R2:W-:Y:S01]  /*4460*/  @!P4 SYNCS.ARRIVE.TRANS64.RED.A0TR RZ, [UR7+0x28], R23 ;  /* 0x00002817ffffc9a7 */ /* 0x0005e20008300407 */
[----:B------:R-:W-:Y:S01]  /*4470*/  UPLOP3.LUT UP1, UPT, UPT, UPT, UPT, 0x80, 0x8 ;  /* 0x000000000008789c */ /* 0x000fe20003f2f070 */
[----:B------:R-:W-:Y:S01]  /*4480*/  SYNCS.ARRIVE.TRANS64.RED.A1T0 RZ, [UR13], RZ ;  /* 0x000000ffffff79a7 */ /* 0x000fe2000810040d */
[----:B------:R-:W-:Y:S09]  /*4490*/  @P3 BRA `(.L_x_74) ;  /* 0xfffffff400503947 */ /* 0x000ff2000383ffff */
[----:B------:R-:W-:-:S04]  /*44a0*/  SHF.L.U32 R3, R31, 0x1f, RZ ;  /* 0x0000001f1f037819 */ /* 0x000fc800000006ff */
[----:B------:R-:W1:Y:S02]  /*44b0*/  SYNCS.PHASECHK.TRANS64.TRYWAIT P0, [UR7+0x30], R3 ;  /* 0x00003003ff0075a7 */ /* 0x000e640008001107 */
[----:B-1----:R-:W-:Y:S05]  /*44c0*/  @!P0 BRA `(.L_x_75) ;  /* 0x0000003000c48947 */ /* 0x002fea0003800000 */
.L_x_133:
[----:B-1----:R-:W-:-:S07]  /*44d0*/  MOV R0, UR7 ;  /* 0x0000000700007c02 */ /* 0x002fce0008000f00 */
.L_x_76:
[----:B-1----:R-:W-:-:S04]  /*44e0*/  SHF.L.U32 R3, R31, 0x1f, RZ ;  /* 0x0000001f1f037819 */ /* 0x002fc800000006ff */
[----:B------:R1:W3:Y:S03]  /*44f0*/  SYNCS.PHASECHK.TRANS64.TRYWAIT P0, [R0+URZ+0x38], R3 ;  /* 0x00003803000075a7 */ /* 0x0002e600080011ff */
[----:B---3--:R-:W-:Y:S05]  /*4500*/  @!P0 NANOSLEEP.SYNCS 0x989680 ;  /* 0x009896800000895d */ /* 0x008fea0003900000 */
[----:B------:R-:W3:Y:S02]  /*4510*/  @!P0 SYNCS.PHASECHK.TRANS64 P0, [R0+URZ+0x38], R3 ;  /* 0x00003803000085a7 */ /* 0x000ee400080010ff */
[----:B--23--:R-:W-:Y:S05]  /*4520*/  @P0 EXIT ;  /* 0x000000000000094d */ /* 0x00cfea0003800000 */
[----:B------:R-:W-:Y:S05]  /*4530*/  BRA `(.L_x_76) ;  /* 0xfffffffc00e87947 */ /* 0x000fea000383ffff */
.L_x_65:
[----:B------:R-:W-:-:S06]  /*4540*/  UISETP.GE.AND UP1, UPT, UR8, 0x4, UPT ;  /* 0x000000040800788c */ /* 0x000fcc000bf26270 */
[----:B------:R-:W-:-:S13]  /*4550*/  PLOP3.LUT P0, PT, PT, PT, UP1, 0x80, 0x8 ;  /* 0x000000000008781c */ /* 0x000fda0003f0f018 */
[----:B------:R-:W-:Y:S05]  /*4560*/  @!P0 EXIT ;  /* 0x000000000000894d */ /* 0x000fea0003800000 */
[----:B------:R-:W-:Y:S01]  /*4570*/  BAR.SYNC.DEFER_BLOCKING 0x6, 0xa0 ;  /* 0x0182800000007b1d */ /* 0x000fe20000010000 */
[C---:B------:R-:W-:Y:S01]  /*4580*/  IMAD.SHL.U32 R2, R103.reuse, 0x40, RZ ;  /* 0x0000004067027824 */ /* 0x040fe200078e00ff */
[C---:B------:R-:W-:Y:S01]  /*4590*/  LOP3.LUT R105, R103.reuse, 0x60, RZ, 0xc0, !PT ;  /* 0x0000006067697812 */ /* 0x040fe200078ec0ff */
[C---:B------:R-:W-:Y:S02]  /*45a0*/  IMAD.SHL.U32 R95, R103.reuse, 0x20, RZ ;  /* 0x00000020675f7824 */ /* 0x040fe400078e00ff */
[----:B------:R-:W-:Y:S02]  /*45b0*/  HFMA2 R44, -RZ, RZ, 0, 0 ;  /* 0x00000000ff2c7431 */ /* 0x000fe400000001ff */
[C---:B------:R-:W-:Y:S01]  /*45c0*/  IMAD.SHL.U32 R0, R103.reuse, 0x8, RZ ;  /* 0x0000000867007824 */ /* 0x040fe200078e00ff */
[----:B------:R-:W-:Y:S01]  /*45d0*/  UMOV UR49, 0x400 ;  /* 0x0000040000317882 */ /* 0x000fe20000000000 */
[----:B------:R-:W1:Y:S01]  /*45e0*/  LDC R93, c[0x0][0x370] ;  /* 0x0000dc00ff5d7b82 */ /* 0x000e620000000800 */
[----:B------:R-:W-:Y:S01]  /*45f0*/  ULEA UR49, UR37, UR49, 0x18 ;  /* 0x0000003125317291 */ /* 0x000fe2000f8ec0ff */
[----:B------:R-:W-:Y:S01]  /*4600*/  LOP3.LUT R5, R2, 0x180, RZ, 0xc0, !PT ;  /* 0x0000018002057812 */ /* 0x000fe200078ec0ff */
[----:B------:R-:W-:Y:S01]  /*4610*/  IMAD.U32 R46, R103, 0x10000, RZ ;  /* 0x00010000672e7824 */ /* 0x000fe200078e00ff */
[----:B------:R-:W-:Y:S01]  /*4620*/  LOP3.LUT R95, R95, 0xc00, RZ, 0xc0, !PT ;  /* 0x00000c005f5f7812 */ /* 0x000fe200078ec0ff */
[----:B------:R-:W-:Y:S01]  /*4630*/  UIADD3 UR4, UPT, UPT, UR49, 0x2200, URZ ;  /* 0x0000220031047890 */ /* 0x000fe2000fffe0ff */
[----:B------:R-:W-:Y:S01]  /*4640*/  LOP3.LUT R0, R5, 0x30, R0, 0xf8, !PT ;  /* 0x0000003005007812 */ /* 0x000fe200078ef800 */
[----:B------:R-:W-:Y:S01]  /*4650*/  IMAD.SHL.U32 R5, R103, 0x2, RZ ;  /* 0x0000000267057824 */ /* 0x000fe200078e00ff */
[----:B------:R-:W2:Y:S01]  /*4660*/  LDC R42, c[0x0][0xb0c] ;  /* 0x0002c300ff2a7b82 */ /* 0x000ea20000000800 */
[----:B------:R-:W-:Y:S01]  /*4670*/  LOP3.LUT R95, R95, 0x40, R2, 0xf8, !PT ;  /* 0x000000405f5f7812 */ /* 0x000fe200078ef802 */
[----:B------:R-:W-:Y:S01]  /*4680*/  IMAD.MOV.U32 R102, RZ, RZ, RZ ;  /* 0x000000ffff667224 */ /* 0x000fe200078e00ff */
[----:B------:R-:W-:Y:S01]  /*4690*/  LOP3.LUT R46, R46, 0x600000, RZ, 0xc0, !PT ;  /* 0x006000002e2e7812 */ /* 0x000fe200078ec0ff */
[----:B------:R-:W-:Y:S01]  /*46a0*/  IMAD.MOV.U32 R107, RZ, RZ, RZ ;  /* 0x000000ffff6b7224 */ /* 0x000fe200078e00ff */
[----:B------:R-:W-:-:S02]  /*46b0*/  LOP3.LUT R0, R0, 0x20, R5, 0x78, !PT ;  /* 0x0000002000007812 */ /* 0x000fc400078e7805 */
[----:B------:R-:W-:Y:S02]  /*46c0*/  CS2R R100, SRZ ;  /* 0x0000000000647805 */ /* 0x000fe4000001ff00 */
[----:B------:R-:W-:Y:S01]  /*46d0*/  LOP3.LUT R95, R95, 0x200, R2, 0xf8, !PT ;  /* 0x000002005f5f7812 */ /* 0x000fe200078ef802 */
[----:B------:R-:W4:Y:S01]  /*46e0*/  LDC R92, c[0x0][0xb20] ;  /* 0x0002c800ff5c7b82 */ /* 0x000f220000000800 */
[----:B------:R-:W3:Y:S01]  /*46f0*/  LDS R3, [UR49+0x100] ;  /* 0x00010031ff037984 */ /* 0x000ee20008000800 */
[----:B------:R-:W-:Y:S01]  /*4700*/  LOP3.LUT R103, R103, 0x2, RZ, 0xc0, !PT ;  /* 0x0000000267677812 */ /* 0x000fe200078ec0ff */
[----:B------:R-:W-:Y:S01]  /*4710*/  IMAD.MOV.U32 R99, RZ, RZ, RZ ;  /* 0x000000ffff637224 */ /* 0x000fe200078e00ff */
[----:B------:R-:W-:Y:S01]  /*4720*/  LOP3.LUT R95, R95, R0, RZ, 0xfc, !PT ;  /* 0x000000005f5f7212 */ /* 0x000fe200078efcff */
[----:B------:R-:W-:Y:S01]  /*4730*/  IMAD.U32 R104, RZ, RZ, UR4 ;  /* 0x00000004ff687e24 */ /* 0x000fe2000f8e00ff */
[----:B------:R-:W-:Y:S01]  /*4740*/  IADD3 R97, PT, PT, -R103, RZ, RZ ;  /* 0x000000ff67617210 */ /* 0x000fe20007ffe1ff */
[----:B------:R-:W1:Y:S01]  /*4750*/  LDCU.64 UR52, c[0x0][0x348] ;  /* 0x00006900ff3477ac */ /* 0x000e620008000a00 */
[----:B------:R-:W1:Y:S01]  /*4760*/  LDC R41, c[0x0][0xb30] ;  /* 0x0002cc00ff297b82 */ /* 0x000e620000000800 */
[----:B------:R-:W1:Y:S01]  /*4770*/  LDCU.64 UR38, c[0x0][0x888] ;  /* 0x00011100ff2677ac */ /* 0x000e620008000a00 */
[----:B------:R-:W1:Y:S06]  /*4780*/  LDCU.64 UR44, c[0x0][0x890] ;  /* 0x00011200ff2c77ac */ /* 0x000e6c0008000a00 */
[----:B------:R-:W1:Y:S01]  /*4790*/  LDC.64 R88, c[0x0][0xb10] ;  /* 0x0002c400ff587b82 */ /* 0x000e620000000a00 */
[----:B------:R-:W-:-:S07]  /*47a0*/  UIADD3 UR48, UPT, UPT, UR49, 0x200, URZ ;  /* 0x0000020031307890 */ /* 0x000fce000fffe0ff */
[----:B------:R-:W1:Y:S08]  /*47b0*/  LDC.64 R38, c[0x0][0xb18] ;  /* 0x0002c600ff267b82 */ /* 0x000e700000000a00 */
[----:B------:R-:W1:Y:S08]  /*47c0*/  LDC.64 R36, c[0x0][0xb28] ;  /* 0x0002ca00ff247b82 */ /* 0x000e700000000a00 */
[----:B------:R-:W1:Y:S01]  /*47d0*/  LDC.64 R86, c[0x0][0x8b0] ;  /* 0x00022c00ff567b82 */ /* 0x000e620000000a00 */
[----:B---3--:R-:W-:-:S07]  /*47e0*/  IMAD.IADD R46, R3, 0x1, R46 ;  /* 0x00000001032e7824 */ /* 0x008fce00078e022e */
[----:B------:R-:W3:Y:S08]  /*47f0*/  LDC.64 R84, c[0x0][0x8a8] ;  /* 0x00022a00ff547b82 */ /* 0x000ef00000000a00 */
[----:B--2-4-:R-:W1:Y:S02]  /*4800*/  LDC R94, c[0x0][0x374] ;  /* 0x0000dd00ff5e7b82 */ /* 0x014e640000000800 */
.L_x_102:
[----:B------:R-:W-:Y:S02]  /*4810*/  LEA R0, R107, UR49, 0x3 ;  /* 0x000000316b007c11 */ /* 0x000fe4000f8e18ff */
[----:B------:R-:W-:Y:S02]  /*4820*/  SHF.L.U32 R3, R101, 0x1f, RZ ;  /* 0x0000001f65037819 */ /* 0x000fe400000006ff */
[----:B------:R-:W-:Y:S02]  /*4830*/  LEA R16, R107, UR49, 0x4 ;  /* 0x000000316b107c11 */ /* 0x000fe4000f8e20ff */
[----:B------:R-:W2:Y:S02]  /*4840*/  SYNCS.PHASECHK.TRANS64.TRYWAIT P0, [R0+URZ+0x50], R3 ;  /* 0x00005003000075a7 */ /* 0x000ea400080011ff */
[----:B-12---:R-:W-:Y:S05]  /*4850*/  @!P0 BRA `(.L_x_77) ;  /* 0x0000002c00f88947 */ /* 0x006fea0003800000 */
.L_x_134:
[----:B------:R-:W4:Y:S01]  /*4860*/  LDC.64 R12, c[0x0][0xb10] ;  /* 0x0002c400ff0c7b82 */ /* 0x000f220000000a00 */
[----:B------:R-:W3:Y:S01]  /*4870*/  LDS.128 R16, [R16+0xe0] ;  /* 0x0000e00010107984 */ /* 0x000ee20000000c00 */
[----:B-1----:R-:W-:Y:S01]  /*4880*/  ISETP.NE.AND P1, PT, R41, 0x1, PT ;  /* 0x000000012900780c */ /* 0x002fe20003f25270 */
[----:B--2---:R-:W-:Y:S01]  /*4890*/  VIADD R0, R0, 0x60 ;  /* 0x0000006000007836 */ /* 0x004fe20000000000 */
[----:B------:R-:W-:Y:S04]  /*48a0*/  ISETP.GE.AND P0, PT, R40, 0x1, PT ;  /* 0x000000012800780c */ /* 0x000fe80003f06270 */
[----:B------:R-:W1:Y:S01]  /*48b0*/  LDC.64 R10, c[0x0][0xb18] ;  /* 0x0002c600ff0a7b82 */ /* 0x000e620000000a00 */
[----:B------:R-:W-:Y:S01]  /*48c0*/  PRMT R0, RZ, 0x654, R0 ;  /* 0x00000654ff007816 */ /* 0x000fe20000000000 */
[----:B------:R-:W-:Y:S01]  /*48d0*/  @!PT LDS RZ, [RZ] ;  /* 0x00000000fffff984 */ /* 0x000fe20000000800 */
[----:B------:R-:W-:Y:S01]  /*48e0*/  @!PT LDS RZ, [RZ] ;  /* 0x00000000fffff984 */ /* 0x000fe20000000800 */
[----:B------:R-:W-:Y:S01]  /*48f0*/  @!PT LDS RZ, [RZ] ;  /* 0x00000000fffff984 */ /* 0x000fe20000000800 */
[----:B------:R-:W-:Y:S01]  /*4900*/  @!PT LDS RZ, [RZ] ;  /* 0x00000000fffff984 */ /* 0x000fe20000000800 */
[----:B------:R2:W-:Y:S06]  /*4910*/  MEMBAR.ALL.CTA ;  /* 0x0000000000007992 */ /* 0x0005ec0000008000 */
[----:B--2---:R-:W2:Y:S01]  /*4920*/  FENCE.VIEW.ASYNC.S ;  /* 0x00000000000073c6 */ /* 0x004ea20000000000 */
[----:B------:R-:W1:Y:S08]  /*4930*/  @!P1 LDC R14, c[0x0][0xb20] ;  /* 0x0002c800ff0e9b82 */ /* 0x000e700000000800 */
[----:B------:R-:W1:Y:S01]  /*4940*/  @!P1 LDC R9, c[0x0][0xb0c] ;  /* 0x0002c300ff099b82 */ /* 0x000e620000000800 */
[----:B--2---:R2:W-:Y:S01]  /*4950*/  SYNCS.ARRIVE.TRANS64.RED.A1T0 RZ, [R0+URZ], RZ ;  /* 0x000000ff00ff79a7 */ /* 0x0045e200081004ff */
[----:B---3--:R-:W-:Y:S04]  /*4960*/  LOP3.LUT P4, RZ, R18, 0x1, RZ, 0xc0, !PT ;  /* 0x0000000112ff7812 */ /* 0x008fe8000788c0ff */
[----:B------:R-:W-:Y:S09]  /*4970*/  P2R R106, PR, RZ, 0x10 ;  /* 0x00000010ff6a7803 */ /* 0x000ff20000000000 */
[----:B------:R-:W-:Y:S02]  /*4980*/  @P4 MOV R45, R16 ;  /* 0x00000010002d4202 */ /* 0x000fe40000000f00 */
[----:B------:R-:W-:Y:S01]  /*4990*/  @P4 LOP3.LUT R43, R17, 0xffff, RZ, 0xc0, !PT ;  /* 0x0000ffff112b4812 */ /* 0x000fe200078ec0ff */
[----:B--2-4-:R-:W-:Y:S06]  /*49a0*/  @!P0 BRA `(.L_x_78) ;  /* 0x0000000000a48947 */ /* 0x014fec0003800000 */
[----:B------:R-:W-:Y:S01]  /*49b0*/  IMAD.HI.U32 R23, R94, R39, RZ ;  /* 0x000000275e177227 */ /* 0x000fe200078e00ff */
[----:B------:R-:W-:Y:S02]  /*49c0*/  ISETP.NE.AND P0, PT, R38, 0x1, PT ;  /* 0x000000012600780c */ /* 0x000fe40003f05270 */
[----:B------:R-:W-:Y:S01]  /*49d0*/  ISETP.NE.AND P2, PT, R40, 0x1, PT ;  /* 0x000000012800780c */ /* 0x000fe20003f45270 */
[----:B------:R-:W-:Y:S01]  /*49e0*/  IMAD.HI.U32 R22, R93, R88, RZ ;  /* 0x000000585d167227 */ /* 0x000fe200078e00ff */
[----:B------:R-:W-:Y:S02]  /*49f0*/  SHF.R.U32.HI R23, RZ, R92, R23 ;  /* 0x0000005cff177219 */ /* 0x000fe40000011617 */
[----:B------:R-:W-:Y:S01]  /*4a00*/  ISETP.NE.AND P3, PT, R42, 0x1, PT ;  /* 0x000000012a00780c */ /* 0x000fe20003f65270 */
[----:B------:R-:W-:Y:S01]  /*4a10*/  IMAD.HI.U32 R26, R45, R88, RZ ;  /* 0x000000582d1a7227 */ /* 0x000fe200078e00ff */
[----:B------:R-:W-:Y:S02]  /*4a20*/  SHF.R.U32.HI R22, RZ, R89, R22 ;  /* 0x00000059ff167219 */ /* 0x000fe40000011616 */
[----:B------:R-:W-:Y:S01]  /*4a30*/  SEL R3, R94, R23, !P0 ;  /* 0x000000175e037207 */ /* 0x000fe20004000000 */
[----:B------:R-:W-:Y:S01]  /*4a40*/  IMAD.HI.U32 R23, R43, R39, RZ ;  /* 0x000000272b177227 */ /* 0x000fe200078e00ff */
[----:B------:R-:W-:Y:S02]  /*4a50*/  SEL R7, R93, R22, !P3 ;  /* 0x000000165d077207 */ /* 0x000fe40005800000 */
[----:B------:R-:W-:Y:S01]  /*4a60*/  SHF.R.U32.HI R26, RZ, R89, R26 ;  /* 0x00000059ff1a7219 */ /* 0x000fe2000001161a */
[-C--:B------:R-:W-:Y:S04]  /*4a70*/  IMAD.HI.U32 R22, R3, R36.reuse, RZ ;  /* 0x0000002403167227 */ /* 0x080fe800078e00ff */
[----:B------:R-:W-:Y:S01]  /*4a80*/  IMAD.HI.U32 R24, R7, R36, RZ ;  /* 0x0000002407187227 */ /* 0x000fe200078e00ff */
[-C--:B------:R-:W-:Y:S02]  /*4a90*/  @P2 SHF.R.U32.HI R3, RZ, R37.reuse, R22 ;  /* 0x00000025ff032219 */ /* 0x080fe40000011616 */
[----:B------:R-:W-:Y:S02]  /*4aa0*/  SHF.R.U32.HI R22, RZ, R92, R23 ;  /* 0x0000005cff167219 */ /* 0x000fe40000011617 */
[----:B------:R-:W-:Y:S01]  /*4ab0*/  @P2 SHF.R.U32.HI R7, RZ, R37, R24 ;  /* 0x00000025ff072219 */ /* 0x000fe20000011618 */
[C---:B------:R-:W-:Y:S01]  /*4ac0*/  IMAD R2, R40.reuse, R3, RZ ;  /* 0x0000000328027224 */ /* 0x040fe200078e02ff */
[----:B------:R-:W-:Y:S02]  /*4ad0*/  SEL R5, R43, R22, !P0 ;  /* 0x000000162b057207 */ /* 0x000fe40004000000 */
[----:B------:R-:W-:Y:S01]  /*4ae0*/  SEL R3, R45, R26, !P3 ;  /* 0x0000001a2d037207 */ /* 0x000fe20005800000 */
[----:B------:R-:W-:Y:S01]  /*4af0*/  IMAD R4, R40, R7, RZ ;  /* 0x0000000728047224 */ /* 0x000fe200078e02ff */
[C---:B------:R-:W-:Y:S01]  /*4b00*/  ISETP.GE.AND P0, PT, R5.reuse, R2, PT ;  /* 0x000000020500720c */ /* 0x040fe20003f06270 */
[----:B------:R-:W-:Y:S03]  /*4b10*/  IMAD.HI.U32 R6, R5, R36, RZ ;  /* 0x0000002405067227 */ /* 0x000fe600078e00ff */
[----:B------:R-:W-:Y:S01]  /*4b20*/  ISETP.GE.OR P0, PT, R3, R4, P0 ;  /* 0x000000040300720c */ /* 0x000fe20000706670 */
[----:B------:R-:W-:Y:S01]  /*4b30*/  IMAD.MOV R4, RZ, RZ, -R3 ;  /* 0x000000ffff047224 */ /* 0x000fe200078e0a03 */
[-C--:B------:R-:W-:Y:S03]  /*4b40*/  SHF.R.U32.HI R6, RZ, R37.reuse, R6 ;  /* 0x00000025ff067219 */ /* 0x080fe60000011606 */
[----:B------:R-:W-:Y:S01]  /*4b50*/  IMAD R45, R42, R4, R45 ;  /* 0x000000042a2d7224 */ /* 0x000fe200078e022d */
[----:B------:R-:W-:Y:S05]  /*4b60*/  SEL R15, R5, R6, !P2 ;  /* 0x00000006050f7207 */ /* 0x000fea0005000000 */
[----:B------:R-:W-:Y:S02]  /*4b70*/  IMAD.MOV R6, RZ, RZ, -R15 ;  /* 0x000000ffff067224 */ /* 0x000fe400078e0a0f */
[C---:B------:R-:W-:Y:S04]  /*4b80*/  @!P0 IMAD.HI.U32 R2, R3.reuse, R36, RZ ;  /* 0x0000002403028227 */ /* 0x040fe800078e00ff */
[----:B------:R-:W-:Y:S01]  /*4b90*/  IMAD R6, R40, R6, R5 ;  /* 0x0000000628067224 */ /* 0x000fe200078e0205 */
[----:B------:R-:W-:Y:S04]  /*4ba0*/  @!P0 SHF.R.U32.HI R2, RZ, R37, R2 ;  /* 0x00000025ff028219 */ /* 0x000fe80000011602 */
[----:B------:R-:W-:Y:S02]  /*4bb0*/  @!P0 SEL R0, R3, R2, !P2 ;  /* 0x0000000203008207 */ /* 0x000fe40005000000 */
[----:B------:R-:W-:Y:S02]  /*4bc0*/  IADD3 R2, PT, PT, -R5, RZ, RZ ;  /* 0x000000ff05027210 */ /* 0x000fe40007ffe1ff */
[----:B------:R-:W-:Y:S01]  /*4bd0*/  @!P0 IADD3 R8, PT, PT, R15, -R0, RZ ;  /* 0x800000000f088210 */ /* 0x000fe20007ffe0ff */
[----:B------:R-:W-:Y:S02]  /*4be0*/  @!P0 IMAD R0, R7, R6, R0 ;  /* 0x0000000607008224 */ /* 0x000fe400078e0200 */
[----:B------:R-:W-:Y:S02]  /*4bf0*/  IMAD R43, R38, R2, R43 ;  /* 0x00000002262b7224 */ /* 0x000fe400078e022b */
[----:B------:R-:W-:Y:S02]  /*4c00*/  @!P0 IMAD R5, R8, R40, R3 ;  /* 0x0000002808058224 */ /* 0x000fe400078e0203 */
[----:B------:R-:W-:Y:S04]  /*4c10*/  @!P0 IMAD.MOV.U32 R3, RZ, RZ, R0 ;  /* 0x000000ffff038224 */ /* 0x000fe800078e0000 */
[----:B------:R-:W-:Y:S02]  /*4c20*/  IMAD R45, R3, R42, R45 ;  /* 0x0000002a032d7224 */ /* 0x000fe400078e022d */
[----:B------:R-:W-:Y:S07]  /*4c30*/  IMAD R43, R5, R38, R43 ;  /* 0x00000026052b7224 */ /* 0x000fee00078e022b */
.L_x_78:
[----:B-1----:R-:W-:Y:S01]  /*4c40*/  @!P1 ISETP.NE.AND P0, PT, R10, 0x1, PT ;  /* 0x000000010a00980c */ /* 0x002fe20003f05270 */
[----:B------:R-:W-:Y:S01]  /*4c50*/  @!P1 IMAD.HI.U32 R0, R45, R12, RZ ;  /* 0x0000000c2d009227 */ /* 0x000fe200078e00ff */
[----:B------:R-:W-:Y:S01]  /*4c60*/  @!P1 ISETP.NE.AND P2, PT, R9, 0x1, PT ;  /* 0x000000010900980c */ /* 0x000fe20003f45270 */
[----:B------:R-:W-:Y:S01]  /*4c70*/  ULOP3.LUT UP0, URZ, UR48, 0x1b0, URZ, 0xc0, !UPT ;  /* 0x000001b030ff7892 */ /* 0x000fe2000f80c0ff */
[----:B------:R-:W-:Y:S01]  /*4c80*/  R2UR UR42, R21 ;  /* 0x00000000152a72ca */ /* 0x000fe200000e0000 */
[----:B------:R-:W-:Y:S01]  /*4c90*/  @!P1 IMAD.HI.U32 R3, R43, R11, RZ ;  /* 0x0000000b2b039227 */ /* 0x000fe200078e00ff */
[----:B------:R-:W-:Y:S02]  /*4ca0*/  @!P1 SHF.R.U32.HI R0, RZ, R13, R0 ;  /* 0x0000000dff009219 */ /* 0x000fe40000011600 */
[----:B------:R-:W-:Y:S01]  /*4cb0*/  R2UR UR41, R20 ;  /* 0x00000000142972ca */ /* 0x000fe200000e0000 */
[----:B------:R-:W-:Y:S01]  /*4cc0*/  VIADD R107, R107, 0x1 ;  /* 0x000000016b6b7836 */ /* 0x000fe20000000000 */
[----:B------:R-:W-:Y:S02]  /*4cd0*/  @!P1 SHF.R.U32.HI R2, RZ, R14, R3 ;  /* 0x0000000eff029219 */ /* 0x000fe40000011603 */
[----:B------:R-:W-:Y:S02]  /*4ce0*/  @!P1 SEL R3, R45, R0, !P2 ;  /* 0x000000002d039207 */ /* 0x000fe40005000000 */
[----:B------:R-:W-:Y:S02]  /*4cf0*/  @!P1 SEL R2, R43, R2, !P0 ;  /* 0x000000022b029207 */ /* 0x000fe40004000000 */
[----:B------:R-:W-:Y:S01]  /*4d00*/  @P4 SHF.R.U32.HI R98, RZ, 0x10, R17 ;  /* 0x00000010ff624819 */ /* 0x000fe20000011611 */
[----:B------:R-:W-:Y:S02]  /*4d10*/  USHF.L.U32 UR42, UR42, 0x6, URZ ;  /* 0x000000062a2a7899 */ /* 0x000fe400080006ff */
[----:B------:R-:W-:Y:S02]  /*4d20*/  @!P1 IMAD.IADD R0, R2, 0x1, -R3 ;  /* 0x0000000102009824 */ /* 0x000fe400078e0a03 */
[----:B------:R-:W-:Y:S01]  /*4d30*/  @!P1 IMAD.IADD R2, R3, 0x1, -R2 ;  /* 0x0000000103029824 */ /* 0x000fe200078e0a02 */
[----:B------:R-:W-:Y:S01]  /*4d40*/  USHF.L.U32 UR41, UR41, 0x7, URZ ;  /* 0x0000000729297899 */ /* 0x000fe200080006ff */
[----:B------:R-:W-:Y:S02]  /*4d50*/  @!P1 IMAD R45, R0, R9, R45 ;  /* 0x00000009002d9224 */ /* 0x000fe400078e022d */
[----:B------:R-:W-:Y:S01]  /*4d60*/  @!P1 IMAD R43, R2, R10, R43 ;  /* 0x0000000a022b9224 */ /* 0x000fe200078e022b */
[----:B------:R-:W-:Y:S08]  /*4d70*/  BRA.U !UP0, `(.L_x_79) ;  /* 0x0000000108407547 */ /* 0x000ff0000b800000 */
[----:B------:R-:W1:Y:S01]  /*4d80*/  LDCU.64 UR8, c[0x4][0x80] ;  /* 0x01001000ff0877ac */ /* 0x000e620008000a00 */
[----:B------:R-:W-:Y:S01]  /*4d90*/  MOV R3, 0x0 ;  /* 0x0000000000037802 */ /* 0x000fe20000000f00 */
[----:B------:R-:W-:Y:S02]  /*4da0*/  HFMA2 R12, -RZ, RZ, 0, 5.9604644775390625e-08 ;  /* 0x00000001ff0c7431 */ /* 0x000fe400000001ff */
[----:B------:R-:W-:Y:S02]  /*4db0*/  IMAD.MOV.U32 R8, RZ, RZ, 0x70 ;  /* 0x00000070ff087424 */ /* 0x000fe400078e00ff */
[----:B------:R-:W-:Y:S01]  /*4dc0*/  IMAD.MOV.U32 R13, RZ, RZ, RZ ;  /* 0x000000ffff0d7224 */ /* 0x000fe200078e00ff */
[----:B------:R-:W2:Y:S01]  /*4dd0*/  LDCU.64 UR6, c[0x4][0x88] ;  /* 0x01001100ff0677ac */ /* 0x000ea20008000a00 */
[----:B------:R-:W3:Y:S01]  /*4de0*/  LDC.64 R2, c[0x4][R3] ;  /* 0x0100000003027b82 */ /* 0x000ee20000000a00 */
[----:B------:R-:W4:Y:S01]  /*4df0*/  LDCU.64 UR4, c[0x4][0x8] ;  /* 0x01000100ff0477ac */ /* 0x000f220008000a00 */
[----:B-1----:R-:W-:Y:S01]  /*4e00*/  MOV R5, UR9 ;  /* 0x0000000900057c02 */ /* 0x002fe20008000f00 */
[----:B------:R-:W-:Y:S01]  /*4e10*/  IMAD.U32 R4, RZ, RZ, UR8 ;  /* 0x00000008ff047e24 */ /* 0x000fe2000f8e00ff */
[----:B--2---:R-:W-:Y:S01]  /*4e20*/  MOV R7, UR7 ;  /* 0x0000000700077c02 */ /* 0x004fe20008000f00 */
[----:B------:R-:W-:Y:S01]  /*4e30*/  IMAD.U32 R6, RZ, RZ, UR6 ;  /* 0x00000006ff067e24 */ /* 0x000fe2000f8e00ff */
[----:B----4-:R-:W-:Y:S01]  /*4e40*/  MOV R11, UR5 ;  /* 0x00000005000b7c02 */ /* 0x010fe20008000f00 */
[----:B------:R-:W-:Y:S02]  /*4e50*/  IMAD.U32 R10, RZ, RZ, UR4 ;  /* 0x00000004ff0a7e24 */ /* 0x000fe4000f8e00ff */
[----:B------:R-:W-:Y:S07]  /*4e60*/  LEPC R20, `(.L_x_79) ;  /* 0x000000001014794e */ /* 0x000fee0000000000 */
[----:B---3-5:R-:W-:Y:S05]  /*4e70*/  CALL.ABS.NOINC R2 ;  /* 0x0000000002007343 */ /* 0x028fea0003c00000 */
.L_x_79:
[----:B------:R-:W-:Y:S01]  /*4e80*/  LOP3.LUT P0, RZ, R104, 0x1b0, RZ, 0xc0, !PT ;  /* 0x000001b068ff7812 */ /* 0x000fe2000780c0ff */
[----:B------:R-:W-:Y:S11]  /*4e90*/  BSSY.RECONVERGENT B6, `(.L_x_80) ;  /* 0x0000013000067945 */ /* 0x000ff60003800200 */
[----:B------:R-:W-:Y:S01]  /*4ea0*/  @!UPT UIADD3 URZ, UPT, UPT, URZ, URZ, URZ ;  /* 0x000000fffffff290 */ /* 0x000fe2000fffe0ff */
[----:B------:R-:W-:Y:S05]  /*4eb0*/  @!P0 BRA `(.L_x_81) ;  /* 0x0000000000408947 */ /* 0x000fea0003800000 */
        /* <DEDUP_REMOVED lines=16> */
.L_x_81:
[----:B------:R-:W-:Y:S05]  /*4fc0*/  BSYNC.RECONVERGENT B6 ;  /* 0x0000000000067941 */ /* 0x000fea0003800200 */
.L_x_80:
[----:B------:R-:W-:Y:S01]  /*4fd0*/  ISETP.NE.U32.AND P4, PT, R86, RZ, PT ;  /* 0x000000ff5600720c */ /* 0x000fe20003f85070 */
[----:B------:R-:W-:Y:S01]  /*4fe0*/  UISETP.NE.AND UP2, UPT, UR50, URZ, UPT ;  /* 0x000000ff3200728c */ /* 0x000fe2000bf45270 */
[----:B------:R-:W-:Y:S01]  /*4ff0*/  ISETP.NE.U32.AND P2, PT, RZ, UR38, PT ;  /* 0x00000026ff007c0c */ /* 0x000fe2000bf45070 */
[----:B------:R-:W-:Y:S01]  /*5000*/  UISETP.NE.U32.AND UP1, UPT, UR44, URZ, UPT ;  /* 0x000000ff2c00728c */ /* 0x000fe2000bf25070 */
[----:B------:R-:W-:Y:S01]  /*5010*/  ISETP.NE.AND.EX P4, PT, R87, RZ, PT, P4 ;  /* 0x000000ff5700720c */ /* 0x000fe20003f85340 */
[----:B------:R-:W-:Y:S01]  /*5020*/  UPLOP3.LUT UP0, UPT, UPT, UPT, UPT, 0x40, 0x4 ;  /* 0x000000000004789c */ /* 0x000fe20003f0e870 */
[----:B------:R-:W-:Y:S01]  /*5030*/  ISETP.NE.AND.EX P2, PT, RZ, UR39, PT, P2 ;  /* 0x00000027ff007c0c */ /* 0x000fe2000bf45320 */
[----:B------:R-:W-:Y:S01]  /*5040*/  UISETP.NE.AND.EX UP1, UPT, UR45, URZ, UPT, UP1 ;  /* 0x000000ff2d00728c */ /* 0x000fe2000bf25310 */
[----:B------:R-:W-:Y:S04]  /*5050*/  PLOP3.LUT P1, PT, PT, PT, UP2, 0x80, 0x8 ;  /* 0x000000000008781c */ /* 0x000fe80003f2f028 */
[----:B------:R-:W-:Y:S06]  /*5060*/  @UP2 UPLOP3.LUT UP0, UPT, UPT, UPT, UP1, 0x80, 0x8 ;  /* 0x000000000008289c */ /* 0x000fec0003f0f010 */
[----:B------:R-:W-:Y:S01]  /*5070*/  PLOP3.LUT P0, PT, PT, PT, UP0, 0x80, 0x8 ;  /* 0x000000000008781c */ /* 0x000fe20003f0f008 */
[----:B------:R-:W-:Y:S01]  /*5080*/  @!UPT UIADD3 URZ, UPT, UPT, URZ, URZ, URZ ;  /* 0x000000fffffff290 */ /* 0x000fe2000fffe0ff */
[----:B------:R-:W-:Y:S11]  /*5090*/  BRA.U !UP1, `(.L_x_82) ;  /* 0x0000000109387547 */ /* 0x000ff6000b800000 */
[----:B------:R-:W-:Y:S01]  /*50a0*/  UISETP.NE.U32.AND UP0, UPT, UR38, URZ, UPT ;  /* 0x000000ff2600728c */ /* 0x000fe2000bf05070 */
[----:B------:R-:W-:Y:S02]  /*50b0*/  HFMA2 R0, -RZ, RZ, 0, 5.9604644775390625e-08 ;  /* 0x00000001ff007431 */ /* 0x000fe400000001ff */
[----:B------:R-:W-:Y:S01]  /*50c0*/  IMAD.MOV.U32 R91, RZ, RZ, 0x1 ;  /* 0x00000001ff5b7424 */ /* 0x000fe200078e00ff */
[----:B------:R-:W-:Y:S06]  /*50d0*/  UISETP.NE.AND.EX UP0, UPT, UR39, URZ, UPT, UP0 ;  /* 0x000000ff2700728c */ /* 0x000fec000bf05300 */
[----:B------:R-:W-:Y:S05]  /*50e0*/  PLOP3.LUT P3, PT, PT, PT, UP0, 0x80, 0x8 ;  /* 0x000000000008781c */ /* 0x000fea0003f6f008 */
[----:B------:R-:W1:Y:S01]  /*50f0*/  @UP0 LDCU.64 UR6, c[0x0][0x888] ;  /* 0x00011100ff0607ac */ /* 0x000e620008000a00 */
[----:B------:R-:W-:Y:S07]  /*5100*/  @UP0 UIMAD UR4, UR36, UR44, URZ ;  /* 0x0000002c240402a4 */ /* 0x000fee000f8e02ff */
[----:B------:R-:W-:Y:S01]  /*5110*/  @!P3 PRMT R91, R0, 0x7610, R91 ;  /* 0x00007610005bb816 */ /* 0x000fe2000000005b */
[----:B-1----:R-:W-:Y:S03]  /*5120*/  @UP0 UIMAD.WIDE UR6, UR4, 0x4, UR6 ;  /* 0x00000004040608a5 */ /* 0x002fe6000f8e0206 */
[----:B------:R-:W1:Y:S03]  /*5130*/  @!UP0 LDCU UR4, c[0x0][0x880] ;  /* 0x00011000ff0487ac */ /* 0x000e660008000800 */
[----:B------:R-:W-:Y:S01]  /*5140*/  IMAD.U32 R2, RZ, RZ, UR6 ;  /* 0x00000006ff027e24 */ /* 0x000fe2000f8e00ff */
[----:B------:R-:W-:Y:S05]  /*5150*/  MOV R3, UR7 ;  /* 0x0000000700037c02 */ /* 0x000fea0008000f00 */
[----:B-----5:R2:W5:Y:S02]  /*5160*/  @P3 LDG.E R50, desc[UR46][R2.64] ;  /* 0x0000002e02323981 */ /* 0x020564000c1e1900 */
[----:B-12---:R-:W-:Y:S02]  /*5170*/  @!P3 IMAD.U32 R50, RZ, RZ, UR4 ;  /* 0x00000004ff32be24 */ /* 0x006fe4000f8e00ff */
.L_x_82:
[----:B------:R-:W-:Y:S05]  /*5180*/  @!P4 BRA `(.L_x_83) ;  /* 0x000000000020c947 */ /* 0x000fea0003800000 */
[----:B------:R-:W-:Y:S04]  /*5190*/  ISETP.NE.U32.AND P3, PT, R84, RZ, PT ;  /* 0x000000ff5400720c */ /* 0x000fe80003f65070 */
[----:B------:R-:W-:Y:S11]  /*51a0*/  ISETP.NE.AND.EX P3, PT, R85, RZ, PT, P3 ;  /* 0x000000ff5500720c */ /* 0x000ff60003f65330 */
[----:B------:R-:W-:Y:S02]  /*51b0*/  @!UPT UIADD3 URZ, UPT, UPT, URZ, URZ, URZ ;  /* 0x000000fffffff290 */ /* 0x000fe4000fffe0ff */
[----:B------:R-:W1:Y:S01]  /*51c0*/  @P3 LDC.64 R2, c[0x0][0x8a8] ;  /* 0x00022a00ff023b82 */ /* 0x000e620000000a00 */
[----:B------:R-:W-:Y:S04]  /*51d0*/  @P3 IMAD R0, R86, UR36, RZ ;  /* 0x0000002456003c24 */ /* 0x000fe8000f8e02ff */
[----:B-1----:R-:W-:Y:S05]  /*51e0*/  @P3 IMAD.WIDE R2, R0, 0x4, R2 ;  /* 0x0000000400023825 */ /* 0x002fea00078e0202 */
[----:B-----5:R1:W5:Y:S02]  /*51f0*/  @P3 LDG.E R47, desc[UR46][R2.64] ;  /* 0x0000002e022f3981 */ /* 0x020364000c1e1900 */
[----:B-1----:R-:W2:Y:S02]  /*5200*/  @!P3 LDC R47, c[0x0][0x8a0] ;  /* 0x00022800ff2fbb82 */ /* 0x002ea40000000800 */
.L_x_83:
[----:B-----5:R-:W-:Y:S01]  /*5210*/  ISETP.NE.AND P4, PT, R50, RZ, PT ;  /* 0x000000ff3200720c */ /* 0x020fe20003f85270 */
[----:B------:R-:W-:Y:S01]  /*5220*/  BSSY B1, `(.L_x_84) ;  /* 0x0000042000017945 */ /* 0x000fe20003800000 */
[----:B------:R-:W-:Y:S01]  /*5230*/  SEL R9, RZ, 0xffffffff, P2 ;  /* 0xffffffffff097807 */ /* 0x000fe20001000000 */
[----:B------:R-:W-:Y:S01]  /*5240*/  IMAD.MOV.U32 R55, RZ, RZ, 0x1 ;  /* 0x00000001ff377424 */ /* 0x000fe200078e00ff */
[----:B------:R-:W-:Y:S02]  /*5250*/  LOP3.LUT P3, RZ, R91, 0xff, RZ, 0xc0, !PT ;  /* 0x000000ff5bff7812 */ /* 0x000fe4000786c0ff */
[----:B------:R-:W-:Y:S02]  /*5260*/  CS2R R62, SRZ ;  /* 0x00000000003e7805 */ /* 0x000fe4000001ff00 */
[----:B------:R-:W-:Y:S02]  /*5270*/  @P1 SEL R2, RZ, 0xffffffff, P4 ;  /* 0xffffffffff021807 */ /* 0x000fe40002000000 */
[----:B------:R-:W-:Y:S02]  /*5280*/  CS2R R60, SRZ ;  /* 0x00000000003c7805 */ /* 0x000fe4000001ff00 */
[----:B------:R-:W-:Y:S02]  /*5290*/  LEA R0, R100, UR49, 0x3 ;  /* 0x0000003164007c11 */ /* 0x000fe4000f8e18ff */
[----:B------:R-:W-:Y:S02]  /*52a0*/  CS2R R58, SRZ ;  /* 0x00000000003a7805 */ /* 0x000fe4000001ff00 */
[----:B------:R-:W-:Y:S02]  /*52b0*/  @P0 SEL R2, R9, R2, !P3 ;  /* 0x0000000209020207 */ /* 0x000fe40005800000 */
[----:B------:R-:W-:Y:S02]  /*52c0*/  CS2R R56, SRZ ;  /* 0x0000000000387805 */ /* 0x000fe4000001ff00 */
[----:B------:R-:W-:Y:S02]  /*52d0*/  LEA R108, R44, UR49, 0x3 ;  /* 0x000000312c6c7c11 */ /* 0x000fe4000f8e18ff */
[----:B------:R-:W-:Y:S02]  /*52e0*/  @P1 LOP3.LUT R2, R2, 0x1, RZ, 0xc0, !PT ;  /* 0x0000000102021812 */ /* 0x000fe400078ec0ff */
[----:B------:R-:W-:Y:S02]  /*52f0*/  SHF.L.U32 R7, R102, 0x1f, RZ ;  /* 0x0000001f66077819 */ /* 0x000fe400000006ff */
[----:B------:R-:W-:Y:S02]  /*5300*/  ISETP.NE.U32.OR P6, PT, R2, 0x1, !P1 ;  /* 0x000000010200780c */ /* 0x000fe40004fc5470 */
[----:B------:R-:W-:Y:S02]  /*5310*/  PLOP3.LUT P2, PT, PT, PT, UP1, 0x80, 0x8 ;  /* 0x000000000008781c */ /* 0x000fe40003f4f018 */
[C---:B------:R-:W-:Y:S02]  /*5320*/  LEA.HI R5, R44.reuse, R44, RZ, 0x1 ;  /* 0x0000002c2c057211 */ /* 0x040fe400078f08ff */
[----:B------:R-:W-:Y:S02]  /*5330*/  SEL R2, RZ, 0xffffffff, P4 ;  /* 0xffffffffff027807 */ /* 0x000fe40002000000 */
[----:B------:R-:W-:Y:S01]  /*5340*/  P2R R64, PR, RZ, 0x40 ;  /* 0x00000040ff407803 */ /* 0x000fe20000000000 */
[C---:B------:R-:W-:Y:S01]  /*5350*/  IMAD.SHL.U32 R3, R5.reuse, 0x40, RZ ;  /* 0x0000004005037824 */ /* 0x040fe200078e00ff */
[----:B------:R-:W-:Y:S03]  /*5360*/  LOP3.LUT R5, R5, 0xffe, RZ, 0xc0, !PT ;  /* 0x00000ffe05057812 */ /* 0x000fe600078ec0ff */
[----:B------:R-:W-:Y:S02]  /*5370*/  @P6 SHF.L.U32 R11, R99, 0x1f, RZ ;  /* 0x0000001f630b6819 */ /* 0x000fe400000006ff */
[----:B------:R-:W-:Y:S01]  /*5380*/  @P2 SEL R2, R9, R2, !P3 ;  /* 0x0000000209022207 */ /* 0x000fe20005800000 */
[----:B------:R-:W-:Y:S01]  /*5390*/  IMAD.IADD R48, R44, 0x1, -R5 ;  /* 0x000000012c307824 */ /* 0x000fe200078e0a05 */
[----:B------:R-:W1:Y:S01]  /*53a0*/  @P6 SYNCS.PHASECHK.TRANS64.TRYWAIT P1, [R0+URZ+0x20], R11 ;  /* 0x0000200b000065a7 */ /* 0x000e6200080211ff */
[----:B------:R-:W-:Y:S02]  /*53b0*/  LOP3.LUT R3, R3, 0xffffff80, RZ, 0xc0, !PT ;  /* 0xffffff8003037812 */ /* 0x000fe400078ec0ff */
[----:B------:R-:W-:Y:S03]  /*53c0*/  LOP3.LUT R2, R2, 0x1, RZ, 0xc0, !PT ;  /* 0x0000000102027812 */ /* 0x000fe600078ec0ff */
[----:B------:R-:W-:Y:S01]  /*53d0*/  IMAD.IADD R3, R46, 0x1, R3 ;  /* 0x000000012e037824 */ /* 0x000fe200078e0203 */
[----:B------:R-:W-:Y:S03]  /*53e0*/  ISETP.NE.U32.AND P5, PT, R2, 0x1, PT ;  /* 0x000000010200780c */ /* 0x000fe60003fa5070 */
[----:B------:R-:W-:Y:S01]  /*53f0*/  IMAD R48, R48, 0x100000, R3 ;  /* 0x0010000030307824 */ /* 0x000fe200078e0203 */
[----:B------:R-:W-:Y:S01]  /*5400*/  P2R R72, PR, RZ, 0x20 ;  /* 0x00000020ff487803 */ /* 0x000fe20000000000 */
[----:B------:R3:W4:Y:S01]  /*5410*/  SYNCS.PHASECHK.TRANS64.TRYWAIT P0, [R108+URZ+0x70], R7 ;  /* 0x000070076c0075a7 */ /* 0x00072200080011ff */
[----:B-1----:R-:W-:Y:S01]  /*5420*/  @P6 SEL R55, RZ, 0x1, !P1 ;  /* 0x00000001ff376807 */ /* 0x002fe20004800000 */
[----:B---3--:R-:W-:Y:S06]  /*5430*/  @!P6 BRA `(.L_x_85) ;  /* 0x000000000080e947 */ /* 0x008fec0003800000 */
[----:B------:R-:W-:Y:S01]  /*5440*/  @P5 IMAD R4, R100, 0x1000, R95 ;  /* 0x0000100064045824 */ /* 0x000fe200078e025f */
[----:B------:R-:W-:Y:S01]  /*5450*/  ISETP.NE.AND P1, PT, R55, RZ, PT ;  /* 0x000000ff3700720c */ /* 0x000fe20003f25270 */
[----:B------:R-:W-:Y:S01]  /*5460*/  BSSY B0, `(.L_x_86) ;  /* 0x000000b000007945 */ /* 0x000fe20003800000 */
[----:B------:R-:W-:Y:S01]  /*5470*/  CS2R R58, SRZ ;  /* 0x00000000003a7805 */ /* 0x000fe2000001ff00 */
[----:B------:R-:W-:Y:S01]  /*5480*/  @P5 VIADD R2, R4, UR49 ;  /* 0x0000003104025c36 */ /* 0x000fe20008000000 */
[----:B------:R-:W-:Y:S02]  /*5490*/  CS2R R56, SRZ ;  /* 0x0000000000387805 */ /* 0x000fe4000001ff00 */
[----:B------:R-:W-:Y:S02]  /*54a0*/  CS2R R62, SRZ ;  /* 0x00000000003e7805 */ /* 0x000fe4000001ff00 */
[----:B------:R-:W-:Y:S01]  /*54b0*/  CS2R R60, SRZ ;  /* 0x00000000003c7805 */ /* 0x000fe2000001ff00 */
[----:B------:R-:W-:Y:S04]  /*54c0*/  @P5 IMAD R2, R103, -0x10, R2 ;  /* 0xfffffff067025824 */ /* 0x000fe800078e0202 */
[----:B------:R-:W-:Y:S05]  /*54d0*/  @P1 BRA `(.L_x_87) ;  /* 0x00000000000c1947 */ /* 0x000fea0003800000 */
[----:B------:R-:W-:Y:S04]  /*54e0*/  SHF.L.U32 R3, R99, 0x1f, RZ ;  /* 0x0000001f63037819 */ /* 0x000fe800000006ff */
[----:B------:R-:W1:Y:S02]  /*54f0*/  SYNCS.PHASECHK.TRANS64.TRYWAIT P1, [R0+URZ+0x20], R3 ;  /* 0x00002003000075a7 */ /* 0x000e6400080211ff */
[----:B-1----:R-:W-:Y:S05]  /*5500*/  @!P1 BRA `(.L_x_88) ;  /* 0x0000002000e09947 */ /* 0x002fea0003800000 */
.L_x_87:
[----:B------:R-:W-:Y:S05]  /*5510*/  BSYNC B0 ;  /* 0x0000000000007941 */ /* 0x000fea0003800000 */
.L_x_86:
[----:B------:R-:W-:Y:S01]  /*5520*/  ISETP.NE.AND P1, PT, R72, RZ, PT ;  /* 0x000000ff4800720c */ /* 0x000fe20003f25270 */
[----:B-1----:R-:W-:Y:S02]  /*5530*/  VIADD R3, R0, 0x30 ;  /* 0x0000003000037836 */ /* 0x002fe40000000000 */
[----:B------:R-:W-:Y:S02]  /*5540*/  IMAD.U32 R0, RZ, RZ, UR37 ;  /* 0x00000025ff007e24 */ /* 0x000fe4000f8e00ff */
[----:B------:R-:W-:Y:S03]  /*5550*/  VIADD R100, R100, 0x1 ;  /* 0x0000000164647836 */ /* 0x000fe60000000000 */
[----:B------:R-:W-:Y:S05]  /*5560*/  PRMT R0, R0, 0x654, R3 ;  /* 0x0000065400007816 */ /* 0x000fea0000000003 */
[----:B------:R1:W3:Y:S04]  /*5570*/  @P1 LDS.128 R56, [R4+UR49+0x200] ;  /* 0x0002003104381984 */ /* 0x0002e80008000c00 */
[----:B------:R1:W1:Y:S01]  /*5580*/  @P1 LDS.128 R60, [R2+0x210] ;  /* 0x00021000023c1984 */ /* 0x0002620000000c00 */
[C---:B------:R-:W-:Y:S01]  /*5590*/  ISETP.NE.AND P1, PT, R100.reuse, 0x2, PT ;  /* 0x000000026400780c */ /* 0x040fe20003f25270 */
[----:B------:R-:W-:Y:S01]  /*55a0*/  @!PT LDS RZ, [RZ] ;  /* 0x00000000fffff984 */ /* 0x000fe20000000800 */
[----:B------:R-:W-:Y:S01]  /*55b0*/  @!PT LDS RZ, [RZ] ;  /* 0x00000000fffff984 */ /* 0x000fe20000000800 */
[----:B------:R-:W-:Y:S01]  /*55c0*/  @!PT LDS RZ, [RZ] ;  /* 0x00000000fffff984 */ /* 0x000fe20000000800 */
[----:B------:R-:W-:Y:S01]  /*55d0*/  @!PT LDS RZ, [RZ] ;  /* 0x00000000fffff984 */ /* 0x000fe20000000800 */
[----:B------:R5:W-:Y:S06]  /*55e0*/  MEMBAR.ALL.CTA ;  /* 0x0000000000007992 */ /* 0x000bec0000008000 */
[----:B-----5:R-:W5:Y:S01]  /*55f0*/  FENCE.VIEW.ASYNC.S ;  /* 0x00000000000073c6 */ /* 0x020f620000000000 */
[----:B------:R-:W-:Y:S01]  /*5600*/  SEL R100, R100, RZ, P1 ;  /* 0x000000ff64647207 */ /* 0x000fe20000800000 */
[----:B-----5:R5:W-:Y:S02]  /*5610*/  SYNCS.ARRIVE.TRANS64.RED.A1T0 RZ, [R0+URZ], RZ ;  /* 0x000000ff00ff79a7 */ /* 0x020be400081004ff */
[----:B-----5:R-:W-:Y:S04]  /*5620*/  SEL R0, RZ, 0x1, P1 ;  /* 0x00000001ff007807 */ /* 0x020fe80000800000 */
[----:B---3--:R-:W-:Y:S02]  /*5630*/  LOP3.LUT R99, R99, R0, RZ, 0x3c, !PT ;  /* 0x0000000063637212 */ /* 0x008fe400078e3cff */
.L_x_85:
[----:B------:R-:W-:Y:S05]  /*5640*/  BSYNC B1 ;  /* 0x0000000000017941 */ /* 0x000fea0003800000 */
.L_x_84:
[----:B------:R-:W-:Y:S04]  /*5650*/  SHF.R.U32.HI R3, RZ, 0x15, R48 ;  /* 0x00000015ff037819 */ /* 0x000fe80000011630 */
[----:B------:R-:W-:Y:S01]  /*5660*/  LOP3.LUT P1, RZ, R3, 0x3, R96, 0x48, !PT ;  /* 0x0000000303ff7812 */ /* 0x000fe20007824860 */
[----:B------:R-:W-:Y:S01]  /*5670*/  @!UPT UIADD3 URZ, UPT, UPT, URZ, URZ, URZ ;  /* 0x000000fffffff290 */ /* 0x000fe2000fffe0ff */
[----:B----4-:R-:W-:Y:S11]  /*5680*/  @P0 BRA `(.L_x_89) ;  /* 0x0000000000080947 */ /* 0x010ff60003800000 */
[----:B------:R-:W3:Y:S02]  /*5690*/  SYNCS.PHASECHK.TRANS64.TRYWAIT P0, [R108+URZ+0x70], R7 ;  /* 0x000070076c0075a7 */ /* 0x000ee400080011ff */
[----:B---3--:R-:W-:Y:S05]  /*56a0*/  @!P0 BRA `(.L_x_90) ;  /* 0x00000020008c8947 */ /* 0x008fea0003800000 */
.L_x_89:
[----:B------:R-:W-:Y:S05]  /*56b0*/  @!P1 BRA `(.L_x_91) ;  /* 0x0000000000409947 */ /* 0x000fea0003800000 */
[----:B------:R-:W4:Y:S01]  /*56c0*/  LDCU.64 UR8, c[0x4][0x70] ;  /* 0x01000e00ff0877ac */ /* 0x000f220008000a00 */
[----:B------:R-:W-:Y:S01]  /*56d0*/  MOV R3, 0x0 ;  /* 0x0000000000037802 */ /* 0x000fe20000000f00 */
[----:B------:R-:W-:Y:S02]  /*56e0*/  HFMA2 R12, -RZ, RZ, 0, 5.9604644775390625e-08 ;  /* 0x00000001ff0c7431 */ /* 0x000fe400000001ff */
[----:B------:R-:W-:Y:S02]  /*56f0*/  IMAD.MOV.U32 R8, RZ, RZ, 0x192 ;  /* 0x00000192ff087424 */ /* 0x000fe400078e00ff */
[----:B------:R-:W-:Y:S01]  /*5700*/  IMAD.MOV.U32 R13, RZ, RZ, RZ ;  /* 0x000000ffff0d7224 */ /* 0x000fe200078e00ff */
[----:B------:R-:W3:Y:S01]  /*5710*/  LDCU.64 UR6, c[0x4][0x78] ;  /* 0x01000f00ff0677ac */ /* 0x000ee20008000a00 */
[----:B-1----:R-:W1:Y:S01]  /*5720*/  LDC.64 R2, c[0x4][R3] ;  /* 0x0100000003027b82 */ /* 0x002e620000000a00 */
[----:B------:R-:W5:Y:S01]  /*5730*/  LDCU.64 UR4, c[0x4][0x10] ;  /* 0x01000200ff0477ac */ /* 0x000f620008000a00 */
[----:B----4-:R-:W-:Y:S01]  /*5740*/  MOV R5, UR9 ;  /* 0x0000000900057c02 */ /* 0x010fe20008000f00 */
[----:B------:R-:W-:Y:S01]  /*5750*/  IMAD.U32 R4, RZ, RZ, UR8 ;  /* 0x00000008ff047e24 */ /* 0x000fe2000f8e00ff */
[----:B---3--:R-:W-:Y:S01]  /*5760*/  MOV R7, UR7 ;  /* 0x0000000700077c02 */ /* 0x008fe20008000f00 */
[----:B------:R-:W-:Y:S01]  /*5770*/  IMAD.U32 R6, RZ, RZ, UR6 ;  /* 0x00000006ff067e24 */ /* 0x000fe2000f8e00ff */
[----:B-----5:R-:W-:Y:S01]  /*5780*/  MOV R11, UR5 ;  /* 0x00000005000b7c02 */ /* 0x020fe20008000f00 */
[----:B------:R-:W-:Y:S02]  /*5790*/  IMAD.U32 R10, RZ, RZ, UR4 ;  /* 0x00000004ff0a7e24 */ /* 0x000fe4000f8e00ff */
[----:B------:R-:W-:Y:S07]  /*57a0*/  LEPC R20, `(.L_x_91) ;  /* 0x000000001014794e */ /* 0x000fee0000000000 */
[----:B-12---:R-:W-:Y:S05]  /*57b0*/  CALL.ABS.NOINC R2 ;  /* 0x0000000002007343 */ /* 0x006fea0003c00000 */
.L_x_91:
[----:B------:R-:W-:Y:S05]  /*57c0*/  WARPSYNC.ALL ;  /* 0x0000000000007948 */ /* 0x000fea0003800000 */
[----:B------:R-:W-:Y:S01]  /*57d0*/  R2UR UR4, R48 ;  /* 0x00000000300472ca */ /* 0x000fe200000e0000 */
[----:B------:R-:W-:Y:S01]  /*57e0*/  BSSY.RECONVERGENT B0, `(.L_x_92) ;  /* 0x00000a0000007945 */ /* 0x000fe20003800200 */
[C---:B------:R-:W-:Y:S02]  /*57f0*/  SHF.L.U32 R51, R56.reuse, 0x10, RZ ;  /* 0x0000001038337819 */ /* 0x040fe400000006ff */
[C---:B------:R-:W-:Y:S02]  /*5800*/  PRMT R49, R56.reuse, 0x8880, RZ ;  /* 0x0000888038317816 */ /* 0x040fe400000000ff */
[----:B------:R-:W-:Y:S02]  /*5810*/  SHF.R.S32.HI R51, RZ, 0x18, R51 ;  /* 0x00000018ff337819 */ /* 0x000fe40000011433 */
[----:B------:R-:W-:Y:S02]  /*5820*/  SHF.L.U32 R52, R56, 0x8, RZ ;  /* 0x0000000838347819 */ /* 0x000fe400000006ff */
[C---:B------:R-:W-:Y:S02]  /*5830*/  PRMT R54, R58.reuse, 0x8880, RZ ;  /* 0x000088803a367816 */ /* 0x040fe400000000ff */
[----:B------:R-:W-:Y:S01]  /*5840*/  SHF.L.U32 R53, R58, 0x8, RZ ;  /* 0x000000083a357819 */ /* 0x000fe200000006ff */
[----:B-1-3--:R-:W-:Y:S01]  /*5850*/  LDTM.16dp32bit_t0_t15.x32 R4, tmem[UR4] ;  /* 0x00000004000479ee */ /* 0x00afe20008a80000 */
[----:B------:R-:W2:Y:S01]  /*5860*/  LDTM.16dp32bit_t16_t31.x32 R4, tmem[UR4+0x20] ;  /* 0x00002004000479ee */ /* 0x000ea20008aa0000 */
[----:B------:R-:W-:Y:S02]  /*5870*/  ISETP.NE.AND P6, PT, R64, RZ, PT ;  /* 0x000000ff4000720c */ /* 0x000fe40003fc5270 */
[----:B------:R-:W-:Y:S02]  /*5880*/  IADD3 R74, PT, PT, R95, UR49, RZ ;  /* 0x000000315f4a7c10 */ /* 0x000fe4000fffe0ff */
[----:B------:R-:W-:Y:S02]  /*5890*/  SHF.L.U32 R73, R97, 0x4, RZ ;  /* 0x0000000461497819 */ /* 0x000fe400000006ff */
[----:B------:R-:W-:Y:S02]  /*58a0*/  SHF.R.S32.HI R53, RZ, 0x18, R53 ;  /* 0x00000018ff357819 */ /* 0x000fe40000011435 */
[----:B------:R-:W-:Y:S02]  /*58b0*/  IADD3 R112, PT, PT, R74, R73, RZ ;  /* 0x000000494a707210 */ /* 0x000fe40007ffe0ff */
[----:B------:R-:W-:Y:S01]  /*58c0*/  ISETP.NE.AND P0, PT, R105, RZ, PT ;  /* 0x000000ff6900720c */ /* 0x000fe20003f05270 */
[C---:B--2---:R-:W-:Y:S02]  /*58d0*/  IMAD R0, R47.reuse, R4, RZ ;  /* 0x000000042f007224 */ /* 0x044fe400078e02ff */
[----:B------:R-:W-:Y:S02]  /*58e0*/  IMAD R2, R47, R5, RZ ;  /* 0x000000052f027224 */ /* 0x000fe400078e02ff */
[----:B------:R-:W-:Y:S01]  /*58f0*/  IMAD R0, R49, R50, R0 ;  /* 0x0000003231007224 */ /* 0x000fe200078e0200 */
[----:B------:R-:W-:Y:S01]  /*5900*/  SHF.R.S32.HI R49, RZ, 0x18, R52 ;  /* 0x00000018ff317819 */ /* 0x000fe20000011434 */
[----:B------:R-:W-:Y:S01]  /*5910*/  IMAD R3, R47, R6, RZ ;  /* 0x000000062f037224 */ /* 0x000fe200078e02ff */
[----:B------:R-:W-:Y:S01]  /*5920*/  SHF.L.U32 R52, R57, 0x10, RZ ;  /* 0x0000001039347819 */ /* 0x000fe200000006ff */
[-C--:B------:R-:W-:Y:S01]  /*5930*/  IMAD R2, R51, R50.reuse, R2 ;  /* 0x0000003233027224 */ /* 0x080fe200078e0202 */
[----:B------:R-:W-:Y:S01]  /*5940*/  SHF.R.S32.HI R51, RZ, 0x18, R56 ;  /* 0x00000018ff337819 */ /* 0x000fe20000011438 */
[----:B------:R-:W-:Y:S02]  /*5950*/  IMAD R7, R47, R7, RZ ;  /* 0x000000072f077224 */ /* 0x000fe400078e02ff */
[-C--:B------:R-:W-:Y:S01]  /*5960*/  IMAD R3, R49, R50.reuse, R3 ;  /* 0x0000003231037224 */ /* 0x080fe200078e0203 */
[----:B------:R-:W-:Y:S01]  /*5970*/  PRMT R49, R57, 0x8880, RZ ;  /* 0x0000888039317816 */ /* 0x000fe200000000ff */
[----:B------:R-:W-:Y:S01]  /*5980*/  IMAD R7, R51, R50, R7 ;  /* 0x0000003233077224 */ /* 0x000fe200078e0207 */
[----:B------:R-:W-:Y:S01]  /*5990*/  SHF.R.S32.HI R51, RZ, 0x18, R52 ;  /* 0x00000018ff337819 */ /* 0x000fe20000011434 */
[----:B------:R-:W-:Y:S02]  /*59a0*/  IMAD R4, R47, R8, RZ ;  /* 0x000000082f047224 */ /* 0x000fe400078e02ff */
[----:B------:R-:W-:Y:S01]  /*59b0*/  IMAD.SHL.U32 R52, R57, 0x100, RZ ;  /* 0x0000010039347824 */ /* 0x000fe200078e00ff */
[----:B------:R-:W-:Y:S01]  /*59c0*/  I2IP.S8.S32.SAT R65, R7, R3, RZ ;  /* 0x0000000307417239 */ /* 0x000fe200000014ff */
[----:B------:R-:W-:Y:S02]  /*59d0*/  IMAD R5, R47, R9, RZ ;  /* 0x000000092f057224 */ /* 0x000fe400078e02ff */
[----:B------:R-:W-:Y:S01]  /*59e0*/  IMAD R4, R49, R50, R4 ;  /* 0x0000003231047224 */ /* 0x000fe200078e0204 */
[----:B------:R-:W-:Y:S01]  /*59f0*/  SHF.R.S32.HI R49, RZ, 0x18, R52 ;  /* 0x00000018ff317819 */ /* 0x000fe20000011434 */
[----:B------:R-:W-:Y:S01]  /*5a00*/  IMAD R6, R47, R10, RZ ;  /* 0x0000000a2f067224 */ /* 0x000fe200078e02ff */
[----:B------:R-:W-:Y:S01]  /*5a10*/  I2IP.S8.S32.SAT R64, R2, R0, R65 ;  /* 0x0000000002407239 */ /* 0x000fe20000001441 */
[-C--:B------:R-:W-:Y:S01]  /*5a20*/  IMAD R5, R51, R50.reuse, R5 ;  /* 0x0000003233057224 */ /* 0x080fe200078e0205 */
[----:B------:R-:W-:Y:S01]  /*5a30*/  SHF.L.U32 R52, R58, 0x10, RZ ;  /* 0x000000103a347819 */ /* 0x000fe200000006ff */
[----:B------:R-:W-:Y:S01]  /*5a40*/  IMAD R11, R47, R11, RZ ;  /* 0x0000000b2f0b7224 */ /* 0x000fe200078e02ff */
[----:B------:R-:W-:Y:S01]  /*5a50*/  SHF.R.S32.HI R51, RZ, 0x18, R57 ;  /* 0x00000018ff337819 */ /* 0x000fe20000011439 */
[----:B------:R-:W-:Y:S01]  /*5a60*/  IMAD R6, R49, R50, R6 ;  /* 0x0000003231067224 */ /* 0x000fe200078e0206 */
[----:B------:R-:W-:Y:S01]  /*5a70*/  SHF.R.S32.HI R52, RZ, 0x18, R52 ;  /* 0x00000018ff347819 */ /* 0x000fe20000011434 */
[C---:B------:R-:W-:Y:S02]  /*5a80*/  IMAD R8, R47.reuse, R12, RZ ;  /* 0x0000000c2f087224 */ /* 0x040fe400078e02ff */
[----:B------:R-:W-:Y:S02]  /*5a90*/  IMAD.MOV.U32 R49, RZ, RZ, R54 ;  /* 0x000000ffff317224 */ /* 0x000fe400078e0036 */
[----:B------:R-:W-:Y:S02]  /*5aa0*/  IMAD R9, R47, R13, RZ ;  /* 0x0000000d2f097224 */ /* 0x000fe400078e02ff */
[----:B------:R-:W-:Y:S01]  /*5ab0*/  IMAD R11, R51, R50, R11 ;  /* 0x00000032330b7224 */ /* 0x000fe200078e020b */
[----:B------:R-:W-:Y:S01]  /*5ac0*/  SHF.R.S32.HI R51, RZ, 0x18, R58 ;  /* 0x00000018ff337819 */ /* 0x000fe2000001143a */
[----:B------:R-:W-:Y:S02]  /*5ad0*/  IMAD R10, R47, R14, RZ ;  /* 0x0000000e2f0a7224 */ /* 0x000fe400078e02ff */
[----:B------:R-:W-:Y:S01]  /*5ae0*/  IMAD R8, R49, R50, R8 ;  /* 0x0000003231087224 */ /* 0x000fe200078e0208 */
[----:B------:R-:W-:Y:S01]  /*5af0*/  I2IP.S8.S32.SAT R65, R11, R6, RZ ;  /* 0x000000060b417239 */ /* 0x000fe200000014ff */
[----:B------:R-:W-:Y:S01]  /*5b00*/  IMAD R15, R47, R15, RZ ;  /* 0x0000000f2f0f7224 */ /* 0x000fe200078e02ff */
[----:B------:R-:W-:Y:S01]  /*5b10*/  PRMT R49, R59, 0x8880, RZ ;  /* 0x000088803b317816 */ /* 0x000fe200000000ff */
[----:B------:R-:W-:Y:S01]  /*5b20*/  IMAD R9, R52, R50, R9 ;  /* 0x0000003234097224 */ /* 0x000fe200078e0209 */
[----:B------:R-:W-:Y:S01]  /*5b30*/  I2IP.S8.S32.SAT R65, R5, R4, R65 ;  /* 0x0000000405417239 */ /* 0x000fe20000001441 */
[-C--:B------:R-:W-:Y:S01]  /*5b40*/  IMAD R10, R53, R50.reuse, R10 ;  /* 0x00000032350a7224 */ /* 0x080fe200078e020a */
[----:B------:R-:W-:Y:S01]  /*5b50*/  SHF.L.U32 R53, R59, 0x8, RZ ;  /* 0x000000083b357819 */ /* 0x000fe200000006ff */
[----:B------:R-:W-:Y:S01]  /*5b60*/  IMAD R15, R51, R50, R15 ;  /* 0x00000032330f7224 */ /* 0x000fe200078e020f */
[----:B------:R-:W-:Y:S01]  /*5b70*/  SHF.L.U32 R51, R59, 0x10, RZ ;  /* 0x000000103b337819 */ /* 0x000fe200000006ff */
[C---:B------:R-:W-:Y:S01]  /*5b80*/  IMAD R12, R47.reuse, R16, RZ ;  /* 0x000000102f0c7224 */ /* 0x040fe200078e02ff */
[----:B------:R-:W-:Y:S01]  /*5b90*/  SHF.R.S32.HI R53, RZ, 0x18, R53 ;  /* 0x00000018ff357819 */ /* 0x000fe20000011435 */
[C---:B------:R-:W-:Y:S01]  /*5ba0*/  IMAD R13, R47.reuse, R17, RZ ;  /* 0x000000112f0d7224 */ /* 0x040fe200078e02ff */
[----:B------:R-:W-:Y:S01]  /*5bb0*/  SHF.R.S32.HI R51, RZ, 0x18, R51 ;  /* 0x00000018ff337819 */ /* 0x000fe20000011433 */
[----:B------:R-:W-:Y:S01]  /*5bc0*/  IMAD R14, R47, R18, RZ ;  /* 0x000000122f0e7224 */ /* 0x000fe200078e02ff */
[----:B------:R-:W-:Y:S01]  /*5bd0*/  I2IP.S8.S32.SAT R66, R15, R10, RZ ;  /* 0x0000000a0f427239 */ /* 0x000fe200000014ff */
[----:B------:R-:W-:Y:S01]  /*5be0*/  IMAD R12, R49, R50, R12 ;  /* 0x00000032310c7224 */ /* 0x000fe200078e020c */
[----:B------:R-:W-:Y:S01]  /*5bf0*/  SHF.R.S32.HI R49, RZ, 0x18, R59 ;  /* 0x00000018ff317819 */ /* 0x000fe2000001143b */
[----:B------:R-:W-:Y:S01]  /*5c00*/  IMAD R19, R47, R19, RZ ;  /* 0x000000132f137224 */ /* 0x000fe200078e02ff */
[----:B------:R-:W-:Y:S01]  /*5c10*/  I2IP.S8.S32.SAT R66, R9, R8, R66 ;  /* 0x0000000809427239 */ /* 0x000fe20000001442 */
[-C--:B------:R-:W-:Y:S01]  /*5c20*/  IMAD R13, R51, R50.reuse, R13 ;  /* 0x00000032330d7224 */ /* 0x080fe200078e020d */
[C---:B------:R-:W-:Y:S01]  /*5c30*/  PRMT R51, R60.reuse, 0x8880, RZ ;  /* 0x000088803c337816 */ /* 0x040fe200000000ff */
[-C--:B------:R-:W-:Y:S01]  /*5c40*/  IMAD R14, R53, R50.reuse, R14 ;  /* 0x00000032350e7224 */ /* 0x080fe200078e020e */
[----:B------:R-:W-:Y:S01]  /*5c50*/  PRMT R53, R61, 0x8880, RZ ;  /* 0x000088803d357816 */ /* 0x000fe200000000ff */
[----:B------:R-:W-:Y:S01]  /*5c60*/  IMAD R19, R49, R50, R19 ;  /* 0x0000003231137224 */ /* 0x000fe200078e0213 */
[----:B------:R-:W-:Y:S01]  /*5c70*/  MOV R49, R51 ;  /* 0x0000003300317202 */ /* 0x000fe20000000f00 */
[----:B------:R-:W-:Y:S02]  /*5c80*/  IMAD R16, R47, R20, RZ ;  /* 0x000000142f107224 */ /* 0x000fe400078e02ff */
[C---:B------:R-:W-:Y:S01]  /*5c90*/  IMAD.U32 R52, R60.reuse, 0x10000, RZ ;  /* 0x000100003c347824 */ /* 0x040fe200078e00ff */
[----:B------:R-:W-:Y:S01]  /*5ca0*/  I2IP.S8.S32.SAT R67, R19, R14, RZ ;  /* 0x0000000e13437239 */ /* 0x000fe200000014ff */
[----:B------:R-:W-:Y:S01]  /*5cb0*/  IMAD R16, R49, R50, R16 ;  /* 0x0000003231107224 */ /* 0x000fe200078e0210 */
[----:B------:R-:W-:Y:S01]  /*5cc0*/  SHF.L.U32 R49, R60, 0x8, RZ ;  /* 0x000000083c317819 */ /* 0x000fe200000006ff */
[C---:B------:R-:W-:Y:S01]  /*5cd0*/  IMAD R17, R47.reuse, R21, RZ ;  /* 0x000000152f117224 */ /* 0x040fe200078e02ff */
[----:B------:R-:W-:Y:S01]  /*5ce0*/  SHF.R.S32.HI R51, RZ, 0x18, R52 ;  /* 0x00000018ff337819 */ /* 0x000fe20000011434 */
[C---:B------:R-:W-:Y:S01]  /*5cf0*/  IMAD R18, R47.reuse, R22, RZ ;  /* 0x000000162f127224 */ /* 0x040fe200078e02ff */
[----:B------:R-:W-:Y:S01]  /*5d00*/  SHF.R.S32.HI R49, RZ, 0x18, R49 ;  /* 0x00000018ff317819 */ /* 0x000fe20000011431 */
[----:B------:R-:W-:Y:S01]  /*5d10*/  IMAD R23, R47, R23, RZ ;  /* 0x000000172f177224 */ /* 0x000fe200078e02ff */
[----:B------:R-:W-:Y:S01]  /*5d20*/  I2IP.S8.S32.SAT R67, R13, R12, R67 ;  /* 0x0000000c0d437239 */ /* 0x000fe20000001443 */
[----:B------:R-:W-:Y:S01]  /*5d30*/  IMAD R17, R51, R50, R17 ;  /* 0x0000003233117224 */ /* 0x000fe200078e0211 */
[C---:B------:R-:W-:Y:S01]  /*5d40*/  SHF.L.U32 R52, R61.reuse, 0x10, RZ ;  /* 0x000000103d347819 */ /* 0x040fe200000006ff */
[----:B------:R-:W-:Y:S01]  /*5d50*/  IMAD.SHL.U32 R54, R61, 0x100, RZ ;  /* 0x000001003d367824 */ /* 0x000fe200078e00ff */
[----:B------:R-:W-:Y:S01]  /*5d60*/  SHF.R.S32.HI R51, RZ, 0x18, R60 ;  /* 0x00000018ff337819 */ /* 0x000fe2000001143c */
[----:B------:R-:W-:Y:S01]  /*5d70*/  IMAD R20, R47, R24, RZ ;  /* 0x000000182f147224 */ /* 0x000fe200078e02ff */
[----:B------:R1:W-:Y:S01]  /*5d80*/  STS.128 [R95+UR49+0x2200], R64 ;  /* 0x002200405f007988 */ /* 0x0003e20008000c31 */
[-C--:B------:R-:W-:Y:S01]  /*5d90*/  IMAD R18, R49, R50.reuse, R18 ;  /* 0x0000003231127224 */ /* 0x080fe200078e0212 */
[----:B------:R-:W-:Y:S01]  /*5da0*/  SHF.R.S32.HI R52, RZ, 0x18, R52 ;  /* 0x00000018ff347819 */ /* 0x000fe20000011434 */
[----:B------:R-:W-:Y:S01]  /*5db0*/  IMAD R21, R47, R25, RZ ;  /* 0x000000192f157224 */ /* 0x000fe200078e02ff */
[----:B------:R-:W-:Y:S01]  /*5dc0*/  SHF.R.S32.HI R49, RZ, 0x18, R54 ;  /* 0x00000018ff317819 */ /* 0x000fe20000011436 */
[----:B------:R-:W-:Y:S01]  /*5dd0*/  IMAD R23, R51, R50, R23 ;  /* 0x0000003233177224 */ /* 0x000fe200078e0217 */
[----:B------:R-:W-:Y:S01]  /*5de0*/  SHF.R.S32.HI R51, RZ, 0x18, R61 ;  /* 0x00000018ff337819 */ /* 0x000fe2000001143d */
[----:B------:R-:W-:Y:S01]  /*5df0*/  IMAD R22, R47, R26, RZ ;  /* 0x0000001a2f167224 */ /* 0x000fe200078e02ff */
[----:B------:R-:W-:Y:S01]  /*5e00*/  SHF.R.S32.HI R54, RZ, 0x18, R63 ;  /* 0x00000018ff367819 */ /* 0x000fe2000001143f */
[----:B------:R-:W-:Y:S01]  /*5e10*/  IMAD R20, R53, R50, R20 ;  /* 0x0000003235147224 */ /* 0x000fe200078e0214 */
[----:B------:R-:W-:Y:S01]  /*5e20*/  I2IP.S8.S32.SAT R68, R23, R18, RZ ;  /* 0x0000001217447239 */ /* 0x000fe200000014ff */
[----:B------:R-:W-:Y:S01]  /*5e30*/  IMAD R27, R47, R27, RZ ;  /* 0x0000001b2f1b7224 */ /* 0x000fe200078e02ff */
[----:B------:R-:W-:Y:S01]  /*5e40*/  SHF.L.U32 R53, R62, 0x8, RZ ;  /* 0x000000083e357819 */ /* 0x000fe200000006ff */
[-C--:B------:R-:W-:Y:S01]  /*5e50*/  IMAD R21, R52, R50.reuse, R21 ;  /* 0x0000003234157224 */ /* 0x080fe200078e0215 */
[C---:B------:R-:W-:Y:S01]  /*5e60*/  SHF.L.U32 R52, R62.reuse, 0x10, RZ ;  /* 0x000000103e347819 */ /* 0x040fe200000006ff */
[----:B------:R-:W-:Y:S01]  /*5e70*/  IMAD R22, R49, R50, R22 ;  /* 0x0000003231167224 */ /* 0x000fe200078e0216 */
[----:B------:R-:W-:Y:S01]  /*5e80*/  PRMT R49, R62, 0x8880, RZ ;  /* 0x000088803e317816 */ /* 0x000fe200000000ff */
[----:B------:R-:W-:Y:S01]  /*5e90*/  IMAD R24, R47, R28, RZ ;  /* 0x0000001c2f187224 */ /* 0x000fe200078e02ff */
[----:B------:R-:W-:Y:S01]  /*5ea0*/  I2IP.S8.S32.SAT R68, R17, R16, R68 ;  /* 0x0000001011447239 */ /* 0x000fe20000001444 */
[----:B------:R-:W-:Y:S01]  /*5eb0*/  IMAD R27, R51, R50, R27 ;  /* 0x00000032331b7224 */ /* 0x000fe200078e021b */
[----:B------:R-:W-:Y:S01]  /*5ec0*/  SHF.R.S32.HI R51, RZ, 0x18, R52 ;  /* 0x00000018ff337819 */ /* 0x000fe20000011434 */
[C---:B------:R-:W-:Y:S01]  /*5ed0*/  IMAD R25, R47.reuse, R29, RZ ;  /* 0x0000001d2f197224 */ /* 0x040fe200078e02ff */
[----:B------:R-:W-:Y:S01]  /*5ee0*/  SHF.R.S32.HI R53, RZ, 0x18, R53 ;  /* 0x00000018ff357819 */ /* 0x000fe20000011435 */
[----:B------:R-:W-:Y:S01]  /*5ef0*/  IMAD R26, R47, R30, RZ ;  /* 0x0000001e2f1a7224 */ /* 0x000fe200078e02ff */
[----:B------:R-:W-:Y:S01]  /*5f00*/  I2IP.S8.S32.SAT R69, R27, R22, RZ ;  /* 0x000000161b457239 */ /* 0x000fe200000014ff */
[-C--:B------:R-:W-:Y:S01]  /*5f10*/  IMAD R24, R49, R50.reuse, R24 ;  /* 0x0000003231187224 */ /* 0x080fe200078e0218 */
[----:B------:R-:W-:Y:S01]  /*5f20*/  SHF.L.U32 R52, R63, 0x10, RZ ;  /* 0x000000103f347819 */ /* 0x000fe200000006ff */
[----:B------:R-:W-:Y:S01]  /*5f30*/  IMAD R25, R51, R50, R25 ;  /* 0x0000003233197224 */ /* 0x000fe200078e0219 */
[----:B------:R-:W-:Y:S01]  /*5f40*/  I2IP.S8.S32.SAT R69, R21, R20, R69 ;  /* 0x0000001415457239 */ /* 0x000fe20000001445 */
[----:B------:R-:W-:Y:S01]  /*5f50*/  IMAD R26, R53, R50, R26 ;  /* 0x00000032351a7224 */ /* 0x000fe200078e021a */
[----:B------:R-:W-:Y:S01]  /*5f60*/  SHF.R.S32.HI R49, RZ, 0x18, R62 ;  /* 0x00000018ff317819 */ /* 0x000fe2000001143e */
[----:B------:R-:W-:Y:S01]  /*5f70*/  IMAD R31, R47, R31, RZ ;  /* 0x0000001f2f1f7224 */ /* 0x000fe200078e02ff */
[C---:B------:R-:W-:Y:S01]  /*5f80*/  PRMT R51, R63.reuse, 0x8880, RZ ;  /* 0x000088803f337816 */ /* 0x040fe200000000ff */
[----:B------:R-:W-:Y:S01]  /*5f90*/  IMAD.SHL.U32 R53, R63, 0x100, RZ ;  /* 0x000001003f357824 */ /* 0x000fe200078e00ff */
[----:B------:R-:W-:Y:S01]  /*5fa0*/  SHF.R.S32.HI R52, RZ, 0x18, R52 ;  /* 0x00000018ff347819 */ /* 0x000fe20000011434 */
[C---:B------:R-:W-:Y:S02]  /*5fb0*/  IMAD R28, R47.reuse, R32, RZ ;  /* 0x000000202f1c7224 */ /* 0x040fe400078e02ff */
[----:B------:R-:W-:Y:S01]  /*5fc0*/  IMAD R29, R47, R33, RZ ;  /* 0x000000212f1d7224 */ /* 0x000fe200078e02ff */
[----:B------:R-:W-:Y:S01]  /*5fd0*/  SHF.R.S32.HI R53, RZ, 0x18, R53 ;  /* 0x00000018ff357819 */ /* 0x000fe20000011435 */
[-C--:B------:R-:W-:Y:S02]  /*5fe0*/  IMAD R31, R49, R50.reuse, R31 ;  /* 0x00000032311f7224 */ /* 0x080fe400078e021f */
[----:B------:R-:W-:Y:S02]  /*5ff0*/  IMAD R28, R51, R50, R28 ;  /* 0x00000032331c7224 */ /* 0x000fe400078e021c */
[----:B------:R-:W-:Y:S01]  /*6000*/  IMAD R30, R47, R34, RZ ;  /* 0x000000222f1e7224 */ /* 0x000fe200078e02ff */
[----:B------:R-:W-:Y:S01]  /*6010*/  I2IP.S8.S32.SAT R75, R31, R26, RZ ;  /* 0x0000001a1f4b7239 */ /* 0x000fe200000014ff */
[----:B------:R-:W-:Y:S02]  /*6020*/  IMAD R29, R52, R50, R29 ;  /* 0x00000032341d7224 */ /* 0x000fe400078e021d */
[----:B------:R-:W-:Y:S01]  /*6030*/  IMAD R35, R47, R35, RZ ;  /* 0x000000232f237224 */ /* 0x000fe200078e02ff */
[----:B------:R-:W-:Y:S01]  /*6040*/  I2IP.S8.S32.SAT R70, R25, R24, R75 ;  /* 0x0000001819467239 */ /* 0x000fe2000000144b */
[-C--:B------:R-:W-:Y:S01]  /*6050*/  IMAD R30, R53, R50.reuse, R30 ;  /* 0x00000032351e7224 */ /* 0x080fe200078e021e */
[----:B------:R-:W-:Y:S01]  /*6060*/  LEA R75, R100, UR49, 0x3 ;  /* 0x00000031644b7c11 */ /* 0x000fe2000f8e18ff */
[----:B------:R-:W-:Y:S05]  /*6070*/  IMAD R35, R54, R50, R35 ;  /* 0x0000003236237224 */ /* 0x000fea00078e0223 */
[----:B------:R-:W-:Y:S04]  /*6080*/  I2IP.S8.S32.SAT R76, R35, R30, RZ ;  /* 0x0000001e234c7239 */ /* 0x000fe800000014ff */
[----:B------:R-:W-:Y:S02]  /*6090*/  I2IP.S8.S32.SAT R71, R29, R28, R76 ;  /* 0x0000001c1d477239 */ /* 0x000fe4000000144c */
[----:B------:R-:W-:Y:S03]  /*60a0*/  @P6 SHF.L.U32 R76, R99, 0x1f, RZ ;  /* 0x0000001f634c6819 */ /* 0x000fe600000006ff */
[----:B------:R1:W-:Y:S01]  /*60b0*/  STS.128 [R112+0x2210], R68 ;  /* 0x0022104470007388 */ /* 0x0003e20000000c00 */
[----:B------:R-:W-:Y:S01]  /*60c0*/  @!PT LDS RZ, [RZ] ;  /* 0x00000000fffff984 */ /* 0x000fe20000000800 */
[----:B------:R-:W-:Y:S01]  /*60d0*/  @!PT LDS RZ, [RZ] ;  /* 0x00000000fffff984 */ /* 0x000fe20000000800 */
[----:B------:R-:W-:Y:S01]  /*60e0*/  @!PT LDS RZ, [RZ] ;  /* 0x00000000fffff984 */ /* 0x000fe20000000800 */
[----:B------:R-:W-:Y:S01]  /*60f0*/  @!PT LDS RZ, [RZ] ;  /* 0x00000000fffff984 */ /* 0x000fe20000000800 */
[----:B------:R2:W-:Y:S07]  /*6100*/  MEMBAR.ALL.CTA ;  /* 0x0000000000007992 */ /* 0x0005ee0000008000 */
[----:B--2---:R-:W2:Y:S02]  /*6110*/  FENCE.VIEW.ASYNC.S ;  /* 0x00000000000073c6 */ /* 0x004ea40000000000 */
[----:B--2---:R-:W-:Y:S06]  /*6120*/  BAR.SYNC.DEFER_BLOCKING 0x1, 0x80 ;  /* 0x0042000000007b1d */ /* 0x004fec0000010000 */
[----:B------:R-:W-:Y:S05]  /*6130*/  @P0 BRA `(.L_x_93) ;  /* 0x0000000000280947 */ /* 0x000fea0003800000 */
[----:B------:R-:W-:Y:S02]  /*6140*/  UIADD3 UR4, UPT, UPT, UR49, 0x2200, URZ ;  /* 0x0000220031047890 */ /* 0x000fe4000fffe0ff */
[----:B------:R-:W-:Y:S01]  /*6150*/  UIADD3 UR6, UP0, UPT, UR52, 0x680, URZ ;  /* 0x0000068034067890 */ /* 0x000fe2000ff1e0ff */
[----:B------:R-:W-:Y:S03]  /*6160*/  UMOV UR43, UR36 ;  /* 0x00000024002b7c82 */ /* 0x000fe60008000000 */
[----:B------:R-:W-:Y:S01]  /*6170*/  MOV R104, UR4 ;  /* 0x0000000400687c02 */ /* 0x000fe20008000f00 */
[----:B------:R-:W-:Y:S03]  /*6180*/  UIADD3.X UR7, UPT, UPT, URZ, UR53, URZ, UP0, !UPT ;  /* 0x00000035ff077290 */ /* 0x000fe600087fe4ff */
[----:B------:R-:W-:Y:S11]  /*6190*/  R2UR UR40, R104 ;  /* 0x00000000682872ca */ /* 0x000ff600000e0000 */
[----:B------:R-:W-:Y:S02]  /*61a0*/  @!UPT UIADD3 URZ, UPT, UPT, URZ, URZ, URZ ;  /* 0x000000fffffff290 */ /* 0x000fe4000fffe0ff */
[----:B------:R2:W-:Y:S01]  /*61b0*/  UTMASTG.3D [UR40], [UR6] ;  /* 0x00000028060073b5 */ /* 0x0005e20008010000 */
[----:B------:R0:W-:Y:S01]  /*61c0*/  UTMACMDFLUSH ;  /* 0x00000000000079b7 */ /* 0x0001e20000000000 */
[----:B--2---:R-:W-:Y:S04]  /*61d0*/  DEPBAR.LE SB0, 0x1 ;  /* 0x000080400000791a */ /* 0x004fe80000000000 */
.L_x_93:
[----:B------:R-:W-:Y:S05]  /*61e0*/  BSYNC.RECONVERGENT B0 ;  /* 0x0000000000007941 */ /* 0x000fea0003800200 */
.L_x_92:
[----:B------:R-:W-:Y:S06]  /*61f0*/  BAR.SYNC.DEFER_BLOCKING 0x1, 0x80 ;  /* 0x0042000000007b1d */ /* 0x000fec0000010000 */
[----:B------:R-:W2:Y:S01]  /*6200*/  @P6 SYNCS.PHASECHK.TRANS64.TRYWAIT P0, [R75+URZ+0x20], R76 ;  /* 0x0000204c4b0065a7 */ /* 0x000ea200080011ff */
[----:B------:R-:W-:Y:S01]  /*6210*/  BSSY B1, `(.L_x_94) ;  /* 0x000001f000017945 */ /* 0x000fe20003800000 */
[----:B--2---:R-:W-:Y:S03]  /*6220*/  @P6 SEL R55, RZ, 0x1, !P0 ;  /* 0x00000001ff376807 */ /* 0x004fe60004000000 */
[----:B------:R-:W-:Y:S05]  /*6230*/  @!P6 BRA `(.L_x_95) ;  /* 0x000000000070e947 */ /* 0x000fea0003800000 */
[----:B------:R-:W-:Y:S01]  /*6240*/  ISETP.NE.AND P1, PT, R72, RZ, PT ;  /* 0x000000ff4800720c */ /* 0x000fe20003f25270 */
[----:B------:R-:W-:Y:S01]  /*6250*/  BSSY B0, `(.L_x_96) ;  /* 0x0000008000007945 */ /* 0x000fe20003800000 */
[----:B------:R-:W-:Y:S11]  /*6260*/  ISETP.NE.AND P0, PT, R55, RZ, PT ;  /* 0x000000ff3700720c */ /* 0x000ff60003f05270 */
[----:B------:R-:W-:Y:S04]  /*6270*/  @P1 IMAD R74, R100, 0x1000, R74 ;  /* 0x00001000644a1824 */ /* 0x000fe800078e024a */
[----:B------:R-:W-:Y:S01]  /*6280*/  @P1 IMAD.IADD R73, R73, 0x1, R74 ;  /* 0x0000000149491824 */ /* 0x000fe200078e024a */
[----:B------:R-:W-:Y:S06]  /*6290*/  @P0 BRA `(.L_x_97) ;  /* 0x00000000000c0947 */ /* 0x000fec0003800000 */
[----:B------:R-:W-:Y:S04]  /*62a0*/  SHF.L.U32 R0, R99, 0x1f, RZ ;  /* 0x0000001f63007819 */ /* 0x000fe800000006ff */
[----:B------:R-:W2:Y:S02]  /*62b0*/  SYNCS.PHASECHK.TRANS64.TRYWAIT P0, [R75+URZ+0x20], R0 ;  /* 0x000020004b0075a7 */ /* 0x000ea400080011ff */
[----:B--2---:R-:W-:Y:S05]  /*62c0*/  @!P0 BRA `(.L_x_98) ;  /* 0x0000001400988947 */ /* 0x004fea0003800000 */
.L_x_97:
[----:B------:R-:W-:Y:S05]  /*62d0*/  BSYNC B0 ;  /* 0x0000000000007941 */ /* 0x000fea0003800000 */
.L_x_96:
[----:B------:R-:W-:Y:S01]  /*62e0*/  ISETP.NE.AND P0, PT, R72, RZ, PT ;  /* 0x000000ff4800720c */ /* 0x000fe20003f05270 */
[----:B--2---:R-:W-:Y:S02]  /*62f0*/  VIADD R75, R75, 0x30 ;  /* 0x000000304b4b7836 */ /* 0x004fe40000000000 */
[----:B------:R-:W-:Y:S02]  /*6300*/  IMAD.U32 R0, RZ, RZ, UR37 ;  /* 0x00000025ff007e24 */ /* 0x000fe4000f8e00ff */
[----:B------:R-:W-:Y:S03]  /*6310*/  VIADD R100, R100, 0x1 ;  /* 0x0000000164647836 */ /* 0x000fe60000000000 */
[----:B------:R-:W-:Y:S05]  /*6320*/  PRMT R0, R0, 0x654, R75 ;  /* 0x0000065400007816 */ /* 0x000fea000000004b */
[----:B------:R2:W3:Y:S04]  /*6330*/  @P0 LDS.128 R56, [R74+0x200] ;  /* 0x000200004a380984 */ /* 0x0004e80000000c00 */
[----:B------:R2:W4:Y:S01]  /*6340*/  @P0 LDS.128 R60, [R73+0x210] ;  /* 0x00021000493c0984 */ /* 0x0005220000000c00 */
        /* <DEDUP_REMOVED lines=10> */
[----:B--23--:R-:W-:Y:S02]  /*63f0*/  LOP3.LUT R99, R99, R0, RZ, 0x3c, !PT ;  /* 0x0000000063637212 */ /* 0x00cfe400078e3cff */
.L_x_95:
[----:B------:R-:W-:Y:S05]  /*6400*/  BSYNC B1 ;  /* 0x0000000000017941 */ /* 0x000fea0003800000 */
.L_x_94:
[----:B------:R-:W-:Y:S05]  /*6410*/  VIADD R3, R48, 0x40 ;  /* 0x0000004030037836 */ /* 0x000fea0000000000 */
[----:B------:R-:W-:Y:S04]  /*6420*/  SHF.R.U32.HI R3, RZ, 0x15, R3 ;  /* 0x00000015ff037819 */ /* 0x000fe80000011603 */
[----:B------:R-:W-:Y:S11]  /*6430*/  LOP3.LUT P0, RZ, R3, 0x3, R96, 0x48, !PT ;  /* 0x0000000303ff7812 */ /* 0x000ff60007804860 */
[----:B------:R-:W-:Y:S02]  /*6440*/  @!UPT UIADD3 URZ, UPT, UPT, URZ, URZ, URZ ;  /* 0x000000fffffff290 */ /* 0x000fe4000fffe0ff */
[----:B------:R-:W-:Y:S05]  /*6450*/  @!P0 BRA `(.L_x_99) ;  /* 0x0000000000408947 */ /* 0x000fea0003800000 */
[----:B------:R-:W2:Y:S01]  /*6460*/  LDCU.64 UR8, c[0x4][0x70] ;  /* 0x01000e00ff0877ac */ /* 0x000ea20008000a00 */
[----:B------:R-:W-:Y:S01]  /*6470*/  MOV R3, 0x0 ;  /* 0x0000000000037802 */ /* 0x000fe20000000f00 */
[----:B------:R-:W-:Y:S02]  /*6480*/  HFMA2 R12, -RZ, RZ, 0, 5.9604644775390625e-08 ;  /* 0x00000001ff0c7431 */ /* 0x000fe400000001ff */
[----:B------:R-:W-:Y:S02]  /*6490*/  IMAD.MOV.U32 R8, RZ, RZ, 0x192 ;  /* 0x00000192ff087424 */ /* 0x000fe400078e00ff */
[----:B------:R-:W-:Y:S01]  /*64a0*/  IMAD.MOV.U32 R13, RZ, RZ, RZ ;  /* 0x000000ffff0d7224 */ /* 0x000fe200078e00ff */
[----:B------:R-:W3:Y:S01]  /*64b0*/  LDCU.64 UR6, c[0x4][0x78] ;  /* 0x01000f00ff0677ac */ /* 0x000ee20008000a00 */
[----:B------:R-:W1:Y:S01]  /*64c0*/  LDC.64 R2, c[0x4][R3] ;  /* 0x0100000003027b82 */ /* 0x000e620000000a00 */
[----:B------:R-:W5:Y:S01]  /*64d0*/  LDCU.64 UR4, c[0x4][0x10] ;  /* 0x01000200ff0477ac */ /* 0x000f620008000a00 */
[----:B--2---:R-:W-:Y:S01]  /*64e0*/  MOV R5, UR9 ;  /* 0x0000000900057c02 */ /* 0x004fe20008000f00 */
[----:B------:R-:W-:Y:S01]  /*64f0*/  IMAD.U32 R4, RZ, RZ, UR8 ;  /* 0x00000008ff047e24 */ /* 0x000fe2000f8e00ff */
[----:B---3--:R-:W-:Y:S01]  /*6500*/  MOV R7, UR7 ;  /* 0x0000000700077c02 */ /* 0x008fe20008000f00 */
[----:B------:R-:W-:Y:S01]  /*6510*/  IMAD.U32 R6, RZ, RZ, UR6 ;  /* 0x00000006ff067e24 */ /* 0x000fe2000f8e00ff */
[----:B-----5:R-:W-:Y:S01]  /*6520*/  MOV R11, UR5 ;  /* 0x00000005000b7c02 */ /* 0x020fe20008000f00 */
[----:B------:R-:W-:Y:S02]  /*6530*/  IMAD.U32 R10, RZ, RZ, UR4 ;  /* 0x00000004ff0a7e24 */ /* 0x000fe4000f8e00ff */
[----:B------:R-:W-:Y:S07]  /*6540*/  LEPC R20, `(.L_x_99) ;  /* 0x000000001014794e */ /* 0x000fee0000000000 */
[----:B-1--4-:R-:W-:Y:S05]  /*6550*/  CALL.ABS.NOINC R2 ;  /* 0x0000000002007343 */ /* 0x012fea0003c00000 */
.L_x_99:
[----:B------:R-:W-:Y:S01]  /*6560*/  ISETP.NE.AND P0, PT, R105, RZ, PT ;  /* 0x000000ff6900720c */ /* 0x000fe20003f05270 */
[----:B------:R-:W-:Y:S05]  /*6570*/  WARPSYNC.ALL ;  /* 0x0000000000007948 */ /* 0x000fea0003800000 */
[----:B------:R-:W-:Y:S01]  /*6580*/  IMAD.SHL.U32 R80, R57, 0x100, RZ ;  /* 0x0000010039507824 */ /* 0x000fe200078e00ff */
[----:B------:R-:W-:Y:S01]  /*6590*/  R2UR UR4, R48 ;  /* 0x00000000300472ca */ /* 0x000fe200000e0000 */
[----:B------:R-:W-:Y:S01]  /*65a0*/  IMAD.SHL.U32 R74, R59, 0x100, RZ ;  /* 0x000001003b4a7824 */ /* 0x000fe200078e00ff */
[C---:B------:R-:W-:Y:S01]  /*65b0*/  SHF.L.U32 R51, R56.reuse, 0x10, RZ ;  /* 0x0000001038337819 */ /* 0x040fe200000006ff */
[----:B-1--4-:R-:W-:Y:S01]  /*65c0*/  IMAD.SHL.U32 R68, R61, 0x100, RZ ;  /* 0x000001003d447824 */ /* 0x012fe200078e00ff */
[C---:B------:R-:W-:Y:S01]  /*65d0*/  PRMT R49, R56.reuse, 0x8880, RZ ;  /* 0x0000888038317816 */ /* 0x040fe200000000ff */
[----:B------:R-:W-:Y:S01]  /*65e0*/  BSSY.RECONVERGENT B0, `(.L_x_100) ;  /* 0x000009e000007945 */ /* 0x000fe20003800200 */
[----:B------:R-:W-:Y:S02]  /*65f0*/  SHF.L.U32 R53, R56, 0x8, RZ ;  /* 0x0000000838357819 */ /* 0x000fe400000006ff */
[----:B------:R-:W-:Y:S02]  /*6600*/  SHF.R.S32.HI R51, RZ, 0x18, R51 ;  /* 0x00000018ff337819 */ /* 0x000fe40000011433 */
[C---:B------:R-:W-:Y:S02]  /*6610*/  PRMT R82, R57.reuse, 0x8880, RZ ;  /* 0x0000888039527816 */ /* 0x040fe400000000ff */
[----:B------:R-:W-:Y:S01]  /*6620*/  SHF.R.S32.HI R53, RZ, 0x18, R53 ;  /* 0x00000018ff357819 */ /* 0x000fe20000011435 */
[----:B------:R-:W-:Y:S01]  /*6630*/  LDTM.16dp32bit_t0_t15.x32 R4, tmem[UR4+0x40] ;  /* 0x00004004000479ee */ /* 0x000fe20008a80000 */
[----:B------:R-:W1:Y:S01]  /*6640*/  LDTM.16dp32bit_t16_t31.x32 R4, tmem[UR4+0x60] ;  /* 0x00006004000479ee */ /* 0x000e620008aa0000 */
[----:B------:R-:W-:Y:S01]  /*6650*/  NOP ;  /* 0x0000000000007918 */ /* 0x000fe20000000000 */
[----:B------:R-:W-:Y:S02]  /*6660*/  R2UR UR5, R108 ;  /* 0x000000006c0572ca */ /* 0x000fe400000e0000 */
[----:B------:R-:W-:Y:S02]  /*6670*/  SHF.R.S32.HI R52, RZ, 0x18, R56 ;  /* 0x00000018ff347819 */ /* 0x000fe40000011438 */
[----:B------:R-:W-:Y:S02]  /*6680*/  SHF.L.U32 R81, R57, 0x10, RZ ;  /* 0x0000001039517819 */ /* 0x000fe400000006ff */
[C---:B------:R-:W-:Y:S02]  /*6690*/  PRMT R79, R58.reuse, 0x8880, RZ ;  /* 0x000088803a4f7816 */ /* 0x040fe400000000ff */
[----:B------:R-:W-:Y:S02]  /*66a0*/  SHF.R.S32.HI R54, RZ, 0x18, R57 ;  /* 0x00000018ff367819 */ /* 0x000fe40000011439 */
[----:B------:R-:W-:Y:S02]  /*66b0*/  SHF.L.U32 R78, R58, 0x10, RZ ;  /* 0x000000103a4e7819 */ /* 0x000fe400000006ff */
[C---:B------:R-:W-:Y:S01]  /*66c0*/  PRMT R76, R59.reuse, 0x8880, RZ ;  /* 0x000088803b4c7816 */ /* 0x040fe200000000ff */
[----:B------:R-:W-:Y:S01]  /*66d0*/  UIADD3 UR5, UPT, UPT, UR5, 0x90, URZ ;  /* 0x0000009005057890 */ /* 0x000fe2000fffe0ff */
[----:B------:R-:W-:Y:S02]  /*66e0*/  SHF.R.S32.HI R55, RZ, 0x18, R58 ;  /* 0x00000018ff377819 */ /* 0x000fe4000001143a */
[----:B------:R-:W-:Y:S01]  /*66f0*/  SHF.L.U32 R75, R59, 0x10, RZ ;  /* 0x000000103b4b7819 */ /* 0x000fe200000006ff */
[----:B------:R-:W-:Y:S01]  /*6700*/  UPRMT UR5, UR37, 0x654, UR5 ;  /* 0x0000065425057896 */ /* 0x000fe20008000005 */
[C---:B------:R-:W-:Y:S02]  /*6710*/  PRMT R73, R60.reuse, 0x8880, RZ ;  /* 0x000088803c497816 */ /* 0x040fe400000000ff */
[----:B------:R-:W-:Y:S01]  /*6720*/  SHF.R.S32.HI R56, RZ, 0x18, R59 ;  /* 0x00000018ff387819 */ /* 0x000fe2000001143b */
[C---:B-1----:R-:W-:Y:S01]  /*6730*/  IMAD R4, R47.reuse, R4, RZ ;  /* 0x000000042f047224 */ /* 0x042fe200078e02ff */
[----:B------:R-:W-:Y:S01]  /*6740*/  SHF.L.U32 R72, R60, 0x10, RZ ;  /* 0x000000103c487819 */ /* 0x000fe200000006ff */
[----:B------:R-:W-:Y:S01]  /*6750*/  IMAD R5, R47, R5, RZ ;  /* 0x000000052f057224 */ /* 0x000fe200078e02ff */
[----:B------:R-:W-:Y:S01]  /*6760*/  PRMT R70, R61, 0x8880, RZ ;  /* 0x000088803d467816 */ /* 0x000fe200000000ff */
[----:B------:R-:W-:Y:S01]  /*6770*/  IMAD R6, R47, R6, RZ ;  /* 0x000000062f067224 */ /* 0x000fe200078e02ff */
[----:B------:R-:W-:Y:S01]  /*6780*/  SYNCS.ARRIVE.TRANS64.RED.A1T0 RZ, [UR5], RZ ;  /* 0x000000ffffff79a7 */ /* 0x000fe20008100405 */
[----:B------:R-:W-:Y:S01]  /*6790*/  IMAD R4, R49, R50, R4 ;  /* 0x0000003231047224 */ /* 0x000fe200078e0204 */
[----:B------:R-:W-:Y:S01]  /*67a0*/  MOV R49, R82 ;  /* 0x0000005200317202 */ /* 0x000fe20000000f00 */
[----:B------:R-:W-:Y:S01]  /*67b0*/  IMAD R7, R47, R7, RZ ;  /* 0x000000072f077224 */ /* 0x000fe200078e02ff */
[----:B------:R-:W-:Y:S01]  /*67c0*/  SHF.R.S32.HI R57, RZ, 0x18, R60 ;  /* 0x00000018ff397819 */ /* 0x000fe2000001143c */
[-C--:B------:R-:W-:Y:S01]  /*67d0*/  IMAD R5, R51, R50.reuse, R5 ;  /* 0x0000003233057224 */ /* 0x080fe200078e0205 */
[----:B------:R-:W-:Y:S01]  /*67e0*/  SHF.R.S32.HI R51, RZ, 0x18, R81 ;  /* 0x00000018ff337819 */ /* 0x000fe20000011451 */
[----:B------:R-:W-:Y:S01]  /*67f0*/  IMAD R6, R53, R50, R6 ;  /* 0x0000003235067224 */ /* 0x000fe200078e0206 */
[----:B------:R-:W-:Y:S01]  /*6800*/  SHF.R.S32.HI R53, RZ, 0x18, R80 ;  /* 0x00000018ff357819 */ /* 0x000fe20000011450 */
[----:B------:R-:W-:Y:S01]  /*6810*/  IMAD R8, R47, R8, RZ ;  /* 0x000000082f087224 */ /* 0x000fe200078e02ff */
[----:B------:R-:W-:Y:S01]  /*6820*/  SHF.L.U32 R69, R61, 0x10, RZ ;  /* 0x000000103d457819 */ /* 0x000fe200000006ff */
[----:B------:R-:W-:Y:S01]  /*6830*/  IMAD R7, R52, R50, R7 ;  /* 0x0000003234077224 */ /* 0x000fe200078e0207 */
[----:B------:R-:W-:Y:S01]  /*6840*/  SHF.R.S32.HI R52, RZ, 0x18, R75 ;  /* 0x00000018ff347819 */ /* 0x000fe2000001144b */
[C---:B------:R-:W-:Y:S01]  /*6850*/  IMAD R9, R47.reuse, R9, RZ ;  /* 0x000000092f097224 */ /* 0x040fe200078e02ff */
[----:B------:R-:W-:Y:S01]  /*6860*/  PRMT R67, R62, 0x8880, RZ ;  /* 0x000088803e437816 */ /* 0x000fe200000000ff */
[----:B------:R-:W-:Y:S01]  /*6870*/  IMAD R10, R47, R10, RZ ;  /* 0x0000000a2f0a7224 */ /* 0x000fe200078e02ff */
[----:B------:R-:W-:Y:S01]  /*6880*/  I2IP.S8.S32.SAT R108, R7, R6, RZ ;  /* 0x00000006076c7239 */ /* 0x000fe200000014ff */
[----:B------:R-:W-:Y:S01]  /*6890*/  IMAD R8, R49, R50, R8 ;  /* 0x0000003231087224 */ /* 0x000fe200078e0208 */
[----:B------:R-:W-:Y:S01]  /*68a0*/  MOV R49, R79 ;  /* 0x0000004f00317202 */ /* 0x000fe20000000f00 */
[----:B------:R-:W-:Y:S01]  /*68b0*/  IMAD R11, R47, R11, RZ ;  /* 0x0000000b2f0b7224 */ /* 0x000fe200078e02ff */
[----:B------:R-:W-:Y:S01]  /*68c0*/  I2IP.S8.S32.SAT R108, R5, R4, R108 ;  /* 0x00000004056c7239 */ /* 0x000fe2000000146c */
[-C--:B------:R-:W-:Y:S01]  /*68d0*/  IMAD R9, R51, R50.reuse, R9 ;  /* 0x0000003233097224 */ /* 0x080fe200078e0209 */
[----:B------:R-:W-:Y:S01]  /*68e0*/  SHF.R.S32.HI R51, RZ, 0x18, R78 ;  /* 0x00000018ff337819 */ /* 0x000fe2000001144e */
[----:B------:R-:W-:Y:S01]  /*68f0*/  IMAD R10, R53, R50, R10 ;  /* 0x00000032350a7224 */ /* 0x000fe200078e020a */
[----:B------:R-:W-:Y:S01]  /*6900*/  SHF.R.S32.HI R53, RZ, 0x18, R74 ;  /* 0x00000018ff357819 */ /* 0x000fe2000001144a */
[C---:B------:R-:W-:Y:S01]  /*6910*/  IMAD R12, R47.reuse, R12, RZ ;  /* 0x0000000c2f0c7224 */ /* 0x040fe200078e02ff */
[----:B------:R-:W-:Y:S01]  /*6920*/  SHF.L.U32 R77, R58, 0x8, RZ ;  /* 0x000000083a4d7819 */ /* 0x000fe200000006ff */
[-C--:B------:R-:W-:Y:S01]  /*6930*/  IMAD R11, R54, R50.reuse, R11 ;  /* 0x00000032360b7224 */ /* 0x080fe200078e020b */
[----:B------:R-:W-:Y:S01]  /*6940*/  SHF.R.S32.HI R58, RZ, 0x18, R61 ;  /* 0x00000018ff3a7819 */ /* 0x000fe2000001143d */
[----:B------:R-:W-:Y:S01]  /*6950*/  IMAD R13, R47, R13, RZ ;  /* 0x0000000d2f0d7224 */ /* 0x000fe200078e02ff */
[----:B------:R-:W-:Y:S01]  /*6960*/  SHF.L.U32 R66, R62, 0x10, RZ ;  /* 0x000000103e427819 */ /* 0x000fe200000006ff */
[----:B------:R-:W-:Y:S01]  /*6970*/  IMAD R12, R49, R50, R12 ;  /* 0x00000032310c7224 */ /* 0x000fe200078e020c */
[----:B------:R-:W-:Y:S01]  /*6980*/  SHF.R.S32.HI R49, RZ, 0x18, R77 ;  /* 0x00000018ff317819 */ /* 0x000fe2000001144d */
[----:B------:R-:W-:Y:S01]  /*6990*/  IMAD R14, R47, R14, RZ ;  /* 0x0000000e2f0e7224 */ /* 0x000fe200078e02ff */
[----:B------:R-:W-:Y:S01]  /*69a0*/  I2IP.S8.S32.SAT R109, R11, R10, RZ ;  /* 0x0000000a0b6d7239 */ /* 0x000fe200000014ff */
[----:B------:R-:W-:Y:S01]  /*69b0*/  IMAD R15, R47, R15, RZ ;  /* 0x0000000f2f0f7224 */ /* 0x000fe200078e02ff */
[----:B------:R-:W-:Y:S01]  /*69c0*/  PRMT R64, R63, 0x8880, RZ ;  /* 0x000088803f407816 */ /* 0x000fe200000000ff */
[----:B------:R-:W-:Y:S01]  /*69d0*/  IMAD R13, R51, R50, R13 ;  /* 0x00000032330d7224 */ /* 0x000fe200078e020d */
[----:B------:R-:W-:Y:S01]  /*69e0*/  MOV R51, R76 ;  /* 0x0000004c00337202 */ /* 0x000fe20000000f00 */
[----:B------:R-:W-:Y:S01]  /*69f0*/  IMAD R16, R47, R16, RZ ;  /* 0x000000102f107224 */ /* 0x000fe200078e02ff */
[----:B------:R-:W-:Y:S01]  /*6a00*/  I2IP.S8.S32.SAT R109, R9, R8, R109 ;  /* 0x00000008096d7239 */ /* 0x000fe2000000146d */
[-C--:B------:R-:W-:Y:S01]  /*6a10*/  IMAD R14, R49, R50.reuse, R14 ;  /* 0x00000032310e7224 */ /* 0x080fe200078e020e */
[----:B------:R-:W-:Y:S01]  /*6a20*/  SHF.R.S32.HI R59, RZ, 0x18, R62 ;  /* 0x00000018ff3b7819 */ /* 0x000fe2000001143e */
[----:B------:R-:W-:Y:S01]  /*6a30*/  IMAD R17, R47, R17, RZ ;  /* 0x000000112f117224 */ /* 0x000fe200078e02ff */
[----:B------:R-:W-:Y:S01]  /*6a40*/  SHF.L.U32 R71, R60, 0x8, RZ ;  /* 0x000000083c477819 */ /* 0x000fe200000006ff */
[----:B------:R-:W-:Y:S01]  /*6a50*/  IMAD R15, R55, R50, R15 ;  /* 0x00000032370f7224 */ /* 0x000fe200078e020f */
[----:B------:R-:W-:Y:S01]  /*6a60*/  SHF.R.S32.HI R60, RZ, 0x18, R63 ;  /* 0x00000018ff3c7819 */ /* 0x000fe2000001143f */
[----:B------:R-:W-:Y:S01]  /*6a70*/  IMAD R18, R47, R18, RZ ;  /* 0x000000122f127224 */ /* 0x000fe200078e02ff */
[----:B------:R-:W-:Y:S01]  /*6a80*/  SHF.L.U32 R65, R62, 0x8, RZ ;  /* 0x000000083e417819 */ /* 0x000fe200000006ff */
[----:B------:R-:W-:Y:S01]  /*6a90*/  IMAD R16, R51, R50, R16 ;  /* 0x0000003233107224 */ /* 0x000fe200078e0210 */
[----:B------:R-:W-:Y:S01]  /*6aa0*/  I2IP.S8.S32.SAT R110, R15, R14, RZ ;  /* 0x0000000e0f6e7239 */ /* 0x000fe200000014ff */
[----:B------:R-:W-:Y:S01]  /*6ab0*/  IMAD R19, R47, R19, RZ ;  /* 0x000000132f137224 */ /* 0x000fe200078e02ff */
[----:B------:R-:W-:Y:S01]  /*6ac0*/  SHF.R.S32.HI R51, RZ, 0x18, R72 ;  /* 0x00000018ff337819 */ /* 0x000fe20000011448 */
[----:B------:R-:W-:Y:S01]  /*6ad0*/  IMAD R17, R52, R50, R17 ;  /* 0x0000003234117224 */ /* 0x000fe200078e0211 */
[----:B------:R-:W-:Y:S01]  /*6ae0*/  I2IP.S8.S32.SAT R110, R13, R12, R110 ;  /* 0x0000000c0d6e7239 */ /* 0x000fe2000000146e */
[----:B------:R-:W-:Y:S01]  /*6af0*/  IMAD R0, R47, R20, RZ ;  /* 0x000000142f007224 */ /* 0x000fe200078e02ff */
[----:B------:R-:W-:Y:S01]  /*6b00*/  SHF.R.S32.HI R52, RZ, 0x18, R71 ;  /* 0x00000018ff347819 */ /* 0x000fe20000011447 */
[-C--:B------:R-:W-:Y:S01]  /*6b10*/  IMAD R18, R53, R50.reuse, R18 ;  /* 0x0000003235127224 */ /* 0x080fe200078e0212 */
[----:B------:R-:W-:Y:S01]  /*6b20*/  SHF.R.S32.HI R53, RZ, 0x18, R68 ;  /* 0x00000018ff357819 */ /* 0x000fe20000011444 */
[----:B------:R-:W-:Y:S01]  /*6b30*/  IMAD.MOV.U32 R49, RZ, RZ, R73 ;  /* 0x000000ffff317224 */ /* 0x000fe200078e0049 */
[----:B------:R-:W-:Y:S01]  /*6b40*/  SHF.L.U32 R62, R63, 0x10, RZ ;  /* 0x000000103f3e7819 */ /* 0x000fe200000006ff */
[C---:B------:R-:W-:Y:S02]  /*6b50*/  IMAD R2, R47.reuse, R21, RZ ;  /* 0x000000152f027224 */ /* 0x040fe400078e02ff */
[----:B------:R-:W-:Y:S02]  /*6b60*/  IMAD R19, R56, R50, R19 ;  /* 0x0000003238137224 */ /* 0x000fe400078e0213 */
[----:B------:R-:W-:Y:S02]  /*6b70*/  IMAD R3, R47, R22, RZ ;  /* 0x000000162f037224 */ /* 0x000fe400078e02ff */
[----:B------:R-:W-:Y:S01]  /*6b80*/  IMAD R0, R49, R50, R0 ;  /* 0x0000003231007224 */ /* 0x000fe200078e0200 */
[----:B------:R-:W-:Y:S01]  /*6b90*/  I2IP.S8.S32.SAT R111, R19, R18, RZ ;  /* 0x00000012136f7239 */ /* 0x000fe200000014ff */
[----:B------:R-:W-:Y:S01]  /*6ba0*/  IMAD R23, R47, R23, RZ ;  /* 0x000000172f177224 */ /* 0x000fe200078e02ff */
[----:B------:R-:W-:Y:S01]  /*6bb0*/  MOV R49, R70 ;  /* 0x0000004600317202 */ /* 0x000fe20000000f00 */
[----:B------:R-:W-:Y:S01]  /*6bc0*/  IMAD R2, R51, R50, R2 ;  /* 0x0000003233027224 */ /* 0x000fe200078e0202 */
[----:B------:R-:W-:Y:S01]  /*6bd0*/  I2IP.S8.S32.SAT R111, R17, R16, R111 ;  /* 0x00000010116f7239 */ /* 0x000fe2000000146f */
[C---:B------:R-:W-:Y:S01]  /*6be0*/  IMAD R20, R47.reuse, R24, RZ ;  /* 0x000000182f147224 */ /* 0x040fe200078e02ff */
[----:B------:R-:W-:Y:S01]  /*6bf0*/  SHF.R.S32.HI R51, RZ, 0x18, R69 ;  /* 0x00000018ff337819 */ /* 0x000fe20000011445 */
[-C--:B------:R-:W-:Y:S01]  /*6c00*/  IMAD R3, R52, R50.reuse, R3 ;  /* 0x0000003234037224 */ /* 0x080fe200078e0203 */
[----:B------:R-:W-:Y:S01]  /*6c10*/  SHF.R.S32.HI R52, RZ, 0x18, R62 ;  /* 0x00000018ff347819 */ /* 0x000fe2000001143e */
[----:B------:R-:W-:Y:S01]  /*6c20*/  IMAD R21, R47, R25, RZ ;  /* 0x000000192f157224 */ /* 0x000fe200078e02ff */
[----:B------:R1:W-:Y:S01]  /*6c30*/  STS.128 [R95+UR49+0x3200], R108 ;  /* 0x0032006c5f007988 */ /* 0x0003e20008000c31 */
[----:B------:R-:W-:Y:S02]  /*6c40*/  IMAD R23, R57, R50, R23 ;  /* 0x0000003239177224 */ /* 0x000fe400078e0217 */
[----:B------:R-:W-:Y:S02]  /*6c50*/  IMAD R22, R47, R26, RZ ;  /* 0x0000001a2f167224 */ /* 0x000fe400078e02ff */
[-C--:B------:R-:W-:Y:S01]  /*6c60*/  IMAD R20, R49, R50.reuse, R20 ;  /* 0x0000003231147224 */ /* 0x080fe200078e0214 */
[----:B------:R-:W-:Y:S01]  /*6c70*/  I2IP.S8.S32.SAT R113, R23, R3, RZ ;  /* 0x0000000317717239 */ /* 0x000fe200000014ff */
[----:B------:R-:W-:Y:S01]  /*6c80*/  IMAD R27, R47, R27, RZ ;  /* 0x0000001b2f1b7224 */ /* 0x000fe200078e02ff */
[----:B------:R-:W-:Y:S01]  /*6c90*/  MOV R49, R67 ;  /* 0x0000004300317202 */ /* 0x000fe20000000f00 */
[----:B------:R-:W-:Y:S01]  /*6ca0*/  IMAD R21, R51, R50, R21 ;  /* 0x0000003233157224 */ /* 0x000fe200078e0215 */
[----:B------:R-:W-:Y:S01]  /*6cb0*/  I2IP.S8.S32.SAT R116, R2, R0, R113 ;  /* 0x0000000002747239 */ /* 0x000fe20000001471 */
[----:B------:R-:W-:Y:S01]  /*6cc0*/  IMAD R24, R47, R28, RZ ;  /* 0x0000001c2f187224 */ /* 0x000fe200078e02ff */
[----:B------:R-:W-:Y:S01]  /*6cd0*/  SHF.R.S32.HI R51, RZ, 0x18, R66 ;  /* 0x00000018ff337819 */ /* 0x000fe20000011442 */
[-C--:B------:R-:W-:Y:S01]  /*6ce0*/  IMAD R22, R53, R50.reuse, R22 ;  /* 0x0000003235167224 */ /* 0x080fe200078e0216 */
[----:B------:R-:W-:Y:S01]  /*6cf0*/  IADD3 R113, PT, PT, R44, 0x1, RZ ;  /* 0x000000012c717810 */ /* 0x000fe20007ffe0ff */
[-C--:B------:R-:W-:Y:S02]  /*6d00*/  IMAD R27, R58, R50.reuse, R27 ;  /* 0x000000323a1b7224 */ /* 0x080fe400078e021b */
[----:B------:R-:W-:Y:S02]  /*6d10*/  IMAD R25, R47, R29, RZ ;  /* 0x0000001d2f197224 */ /* 0x000fe400078e02ff */
[----:B------:R-:W-:Y:S01]  /*6d20*/  IMAD R24, R49, R50, R24 ;  /* 0x0000003231187224 */ /* 0x000fe200078e0218 */
[----:B------:R-:W-:Y:S01]  /*6d30*/  SHF.R.S32.HI R49, RZ, 0x18, R65 ;  /* 0x00000018ff317819 */ /* 0x000fe20000011441 */
[----:B------:R-:W-:Y:S01]  /*6d40*/  IMAD R26, R47, R30, RZ ;  /* 0x0000001e2f1a7224 */ /* 0x000fe200078e02ff */
[----:B------:R-:W-:Y:S01]  /*6d50*/  I2IP.S8.S32.SAT R117, R27, R22, RZ ;  /* 0x000000161b757239 */ /* 0x000fe200000014ff */
[----:B------:R-:W-:Y:S02]  /*6d60*/  IMAD.SHL.U32 R61, R63, 0x100, RZ ;  /* 0x000001003f3d7824 */ /* 0x000fe400078e00ff */
[----:B------:R-:W-:Y:S01]  /*6d70*/  IMAD R31, R47, R31, RZ ;  /* 0x0000001f2f1f7224 */ /* 0x000fe200078e02ff */
[----:B------:R-:W-:Y:S01]  /*6d80*/  I2IP.S8.S32.SAT R117, R21, R20, R117 ;  /* 0x0000001415757239 */ /* 0x000fe20000001475 */
[----:B------:R-:W-:Y:S01]  /*6d90*/  IMAD R25, R51, R50, R25 ;  /* 0x0000003233197224 */ /* 0x000fe200078e0219 */
[----:B------:R-:W-:Y:S01]  /*6da0*/  MOV R51, R64 ;  /* 0x0000004000337202 */ /* 0x000fe20000000f00 */
[----:B------:R-:W-:Y:S01]  /*6db0*/  IMAD R28, R47, R32, RZ ;  /* 0x000000202f1c7224 */ /* 0x000fe200078e02ff */
[----:B------:R-:W-:Y:S01]  /*6dc0*/  SHF.R.S32.HI R53, RZ, 0x18, R61 ;  /* 0x00000018ff357819 */ /* 0x000fe2000001143d */
[-C--:B------:R-:W-:Y:S02]  /*6dd0*/  IMAD R26, R49, R50.reuse, R26 ;  /* 0x00000032311a7224 */ /* 0x080fe400078e021a */
[----:B------:R-:W-:Y:S02]  /*6de0*/  IMAD R29, R47, R33, RZ ;  /* 0x000000212f1d7224 */ /* 0x000fe400078e02ff */
[-C--:B------:R-:W-:Y:S02]  /*6df0*/  IMAD R31, R59, R50.reuse, R31 ;  /* 0x000000323b1f7224 */ /* 0x080fe400078e021f */
[----:B------:R-:W-:Y:S02]  /*6e00*/  IMAD R28, R51, R50, R28 ;  /* 0x00000032331c7224 */ /* 0x000fe400078e021c */
[----:B------:R-:W-:Y:S01]  /*6e10*/  IMAD R30, R47, R34, RZ ;  /* 0x000000222f1e7224 */ /* 0x000fe200078e02ff */
[----:B------:R-:W-:Y:S01]  /*6e20*/  I2IP.S8.S32.SAT R114, R31, R26, RZ ;  /* 0x0000001a1f727239 */ /* 0x000fe200000014ff */
[----:B------:R-:W-:Y:S02]  /*6e30*/  IMAD R29, R52, R50, R29 ;  /* 0x00000032341d7224 */ /* 0x000fe400078e021d */
[----:B------:R-:W-:Y:S01]  /*6e40*/  IMAD R35, R47, R35, RZ ;  /* 0x000000232f237224 */ /* 0x000fe200078e02ff */
[----:B------:R-:W-:Y:S01]  /*6e50*/  I2IP.S8.S32.SAT R118, R25, R24, R114 ;  /* 0x0000001819767239 */ /* 0x000fe20000001472 */
[-C--:B------:R-:W-:Y:S02]  /*6e60*/  IMAD R30, R53, R50.reuse, R30 ;  /* 0x00000032351e7224 */ /* 0x080fe400078e021e */
[----:B------:R-:W-:Y:S05]  /*6e70*/  IMAD R35, R60, R50, R35 ;  /* 0x000000323c237224 */ /* 0x000fea00078e0223 */
[----:B------:R-:W-:Y:S04]  /*6e80*/  I2IP.S8.S32.SAT R115, R35, R30, RZ ;  /* 0x0000001e23737239 */ /* 0x000fe800000014ff */
[----:B------:R-:W-:Y:S05]  /*6e90*/  I2IP.S8.S32.SAT R119, R29, R28, R115 ;  /* 0x0000001c1d777239 */ /* 0x000fea0000001473 */
        /* <DEDUP_REMOVED lines=9> */
[----:B------:R-:W-:Y:S02]  /*6f30*/  UIADD3 UR8, UP0, UPT, UR52, 0x680, URZ ;  /* 0x0000068034087890 */ /* 0x000fe4000ff1e0ff */
[----:B------:R-:W-:Y:S02]  /*6f40*/  UIADD3 UR5, UPT, UPT, UR41, 0x40, URZ ;  /* 0x0000004029057890 */ /* 0x000fe4000fffe0ff */
[----:B------:R-:W-:Y:S02]  /*6f50*/  UIADD3 UR4, UPT, UPT, UR49, 0x3200, URZ ;  /* 0x0000320031047890 */ /* 0x000fe4000fffe0ff */
[----:B------:R-:W-:Y:S01]  /*6f60*/  UIADD3.X UR9, UPT, UPT, URZ, UR53, URZ, UP0, !UPT ;  /* 0x00000035ff097290 */ /* 0x000fe200087fe4ff */
[----:B------:R-:W-:Y:S01]  /*6f70*/  UMOV UR6, UR42 ;  /* 0x0000002a00067c82 */ /* 0x000fe20008000000 */
[----:B------:R-:W-:Y:S07]  /*6f80*/  UMOV UR7, UR36 ;  /* 0x0000002400077c82 */ /* 0x000fee0008000000 */
[----:B------:R2:W-:Y:S01]  /*6f90*/  UTMASTG.3D [UR4], [UR8] ;  /* 0x00000004080073b5 */ /* 0x0005e20008010000 */
[----:B------:R0:W-:Y:S01]  /*6fa0*/  UTMACMDFLUSH ;  /* 0x00000000000079b7 */ /* 0x0001e20000000000 */
[----:B--2---:R-:W-:Y:S04]  /*6fb0*/  DEPBAR.LE SB0, 0x1 ;  /* 0x000080400000791a */ /* 0x004fe80000000000 */
.L_x_101:
[----:B------:R-:W-:Y:S05]  /*6fc0*/  BSYNC.RECONVERGENT B0 ;  /* 0x0000000000007941 */ /* 0x000fea0003800200 */
.L_x_100:
[----:B------:R-:W-:Y:S01]  /*6fd0*/  BAR.SYNC.DEFER_BLOCKING 0x1, 0x80 ;  /* 0x0042000000007b1d */ /* 0x000fe20000010000 */
[----:B------:R-:W-:Y:S01]  /*6fe0*/  ISETP.NE.AND P2, PT, R106, RZ, PT ;  /* 0x000000ff6a00720c */ /* 0x000fe20003f45270 */
[----:B------:R-:W-:Y:S01]  /*6ff0*/  IMAD.IADD R20, R43, 0x1, R83 ;  /* 0x000000012b147824 */ /* 0x000fe200078e0253 */
[----:B------:R-:W-:Y:S01]  /*7000*/  ISETP.NE.AND P0, PT, R107, 0x2, PT ;  /* 0x000000026b00780c */ /* 0x000fe20003f05270 */
[----:B------:R-:W-:Y:S01]  /*7010*/  IMAD.IADD R21, R45, 0x1, R90 ;  /* 0x000000012d157824 */ /* 0x000fe200078e025a */
[----:B------:R-:W-:Y:S02]  /*7020*/  ISETP.NE.AND P1, PT, R113, 0x4, PT ;  /* 0x000000047100780c */ /* 0x000fe40003f25270 */
[----:B------:R-:W-:Y:S02]  /*7030*/  SEL R0, RZ, 0x1, P0 ;  /* 0x00000001ff007807 */ /* 0x000fe40000000000 */
[----:B------:R-:W-:Y:S02]  /*7040*/  SEL R3, RZ, 0x1, P1 ;  /* 0x00000001ff037807 */ /* 0x000fe40000800000 */
[----:B------:R-:W-:Y:S02]  /*7050*/  LOP3.LUT R101, R101, R0, RZ, 0x3c, !PT ;  /* 0x0000000065657212 */ /* 0x000fe400078e3cff */
[----:B------:R-:W-:Y:S02]  /*7060*/  LOP3.LUT R102, R102, R3, RZ, 0x3c, !PT ;  /* 0x0000000366667212 */ /* 0x000fe400078e3cff */
[----:B------:R-:W-:Y:S02]  /*7070*/  @P2 R2UR UR36, R98 ;  /* 0x00000000622422ca */ /* 0x000fe400000e0000 */
[----:B------:R-:W-:Y:S02]  /*7080*/  SEL R107, R107, RZ, P0 ;  /* 0x000000ff6b6b7207 */ /* 0x000fe40000000000 */
[----:B------:R-:W-:Y:S01]  /*7090*/  SEL R44, R113, RZ, P1 ;  /* 0x000000ff712c7207 */ /* 0x000fe20000800000 */
[----:B------:R-:W-:Y:S10]  /*70a0*/  @P2 BRA `(.L_x_102) ;  /* 0xffffffd400d82947 */ /* 0x000ff4000383ffff */
[----:B------:R-:W-:Y:S05]  /*70b0*/  EXIT ;  /* 0x000000000000794d */ /* 0x000fea0003800000 */
.L_x_19:
[----:B--2---:R2:W1:Y:S02]  /*70c0*/  SYNCS.PHASECHK.TRANS64.TRYWAIT P0, [R3+URZ+0xc0], R2 ;  /* 0x0000c002030075a7 */ /* 0x00446400080011ff */
[----:B-1----:R-:W-:Y:S05]  /*70d0*/  @!P0 NANOSLEEP.SYNCS 0x989680 ;  /* 0x009896800000895d */ /* 0x002fea0003900000 */
[----:B------:R-:W1:Y:S02]  /*70e0*/  @!P0 SYNCS.PHASECHK.TRANS64 P0, [R3+URZ+0xc0], R2 ;  /* 0x0000c002030085a7 */ /* 0x000e6400080010ff */
[----:B-1----:R-:W-:Y:S05]  /*70f0*/  @!P0 BRA `(.L_x_19) ;  /* 0xfffffffc00f08947 */ /* 0x002fea000383ffff */
[----:B------:R-:W-:Y:S05]  /*7100*/  BRA `(.L_x_103) ;  /* 0xffffffa400147947 */ /* 0x000fea000383ffff */
.L_x_22:
[----:B-1----:R-:W-:-:S07]  /*7110*/  MOV R2, UR33 ;  /* 0x0000002100027c02 */ /* 0x002fce0008000f00 */
.L_x_104:
[----:B-1----:R1:W2:Y:S02]  /*7120*/  SYNCS.PHASECHK.TRANS64.TRYWAIT P0, [R2+URZ+0x10], R5 ;  /* 0x00001005020075a7 */ /* 0x0022a400080011ff */
[----:B--2---:R-:W-:Y:S05]  /*7130*/  @!P0 NANOSLEEP.SYNCS 0x989680 ;  /* 0x009896800000895d */ /* 0x004fea0003900000 */
[----:B------:R-:W2:Y:S02]  /*7140*/  @!P0 SYNCS.PHASECHK.TRANS64 P0, [R2+URZ+0x10], R5 ;  /* 0x00001005020085a7 */ /* 0x000ea400080010ff */
[----:B--2---:R-:W-:Y:S05]  /*7150*/  @!P0 BRA `(.L_x_104) ;  /* 0xfffffffc00f08947 */ /* 0x004fea000383ffff */
[----:B------:R-:W-:Y:S05]  /*7160*/  BRA `(.L_x_21) ;  /* 0xffffffa400647947 */ /* 0x000fea000383ffff */
.L_x_28:
[----:B-1----:R-:W-:-:S07]  /*7170*/  MOV R2, UR17 ;  /* 0x0000001100027c02 */ /* 0x002fce0008000f00 */
.L_x_105:
[----:B-1----:R1:W2:Y:S02]  /*7180*/  SYNCS.PHASECHK.TRANS64.TRYWAIT P0, [R2+URZ+0x10], R5 ;  /* 0x00001005020075a7 */ /* 0x0022a400080011ff */
[----:B--2---:R-:W-:Y:S05]  /*7190*/  @!P0 NANOSLEEP.SYNCS 0x989680 ;  /* 0x009896800000895d */ /* 0x004fea0003900000 */
[----:B------:R-:W2:Y:S02]  /*71a0*/  @!P0 SYNCS.PHASECHK.TRANS64 P0, [R2+URZ+0x10], R5 ;  /* 0x00001005020085a7 */ /* 0x000ea400080010ff */
[----:B--2---:R-:W-:Y:S05]  /*71b0*/  @!P0 BRA `(.L_x_105) ;  /* 0xfffffffc00f08947 */ /* 0x004fea000383ffff */
[----:B------:R-:W-:Y:S05]  /*71c0*/  BRA `(.L_x_27) ;  /* 0xffffffa8000c7947 */ /* 0x000fea000383ffff */
.L_x_32:
[----:B-1----:R1:W2:Y:S02]  /*71d0*/  SYNCS.PHASECHK.TRANS64.TRYWAIT P0, [R2+URZ+0x50], R3 ;  /* 0x00005003020075a7 */ /* 0x0022a400080011ff */
[----:B--2---:R-:W-:Y:S05]  /*71e0*/  @!P0 NANOSLEEP.SYNCS 0x989680 ;  /* 0x009896800000895d */ /* 0x004fea0003900000 */
[----:B------:R-:W2:Y:S02]  /*71f0*/  @!P0 SYNCS.PHASECHK.TRANS64 P0, [R2+URZ+0x50], R3 ;  /* 0x00005003020085a7 */ /* 0x000ea400080010ff */
[----:B--2---:R-:W-:Y:S05]  /*7200*/  @!P0 BRA `(.L_x_32) ;  /* 0xfffffffc00f08947 */ /* 0x004fea000383ffff */
[----:B------:R-:W-:Y:S05]  /*7210*/  BRA `(.L_x_106) ;  /* 0xffffffa8009c7947 */ /* 0x000fea000383ffff */
.L_x_36:
[----:B----4-:R-:W-:-:S07]  /*7220*/  MOV R0, UR4 ;  /* 0x0000000400007c02 */ /* 0x010fce0008000f00 */
.L_x_107:
[----:B-1----:R1:W2:Y:S02]  /*7230*/  SYNCS.PHASECHK.TRANS64.TRYWAIT P0, [R0+URZ], R3 ;  /* 0x00000003000075a7 */ /* 0x0022a400080011ff */
[----:B--2---:R-:W-:Y:S05]  /*7240*/  @!P0 NANOSLEEP.SYNCS 0x989680 ;  /* 0x009896800000895d */ /* 0x004fea0003900000 */
[----:B------:R-:W2:Y:S02]  /*7250*/  @!P0 SYNCS.PHASECHK.TRANS64 P0, [R0+URZ], R3 ;  /* 0x00000003000085a7 */ /* 0x000ea400080010ff */
[----:B--2---:R-:W-:Y:S05]  /*7260*/  @!P0 BRA `(.L_x_107) ;  /* 0xfffffffc00f08947 */ /* 0x004fea000383ffff */
[----:B------:R-:W-:Y:S05]  /*7270*/  BRA `(.L_x_108) ;  /* 0xffffffb0000c7947 */ /* 0x000fea000383ffff */
.L_x_39:
[----:B-1----:R1:W2:Y:S02]  /*7280*/  SYNCS.PHASECHK.TRANS64.TRYWAIT P0, [R0+URZ+0xb0], R5 ;  /* 0x0000b005000075a7 */ /* 0x0022a400080011ff */
[----:B--2---:R-:W-:Y:S05]  /*7290*/  @!P0 NANOSLEEP.SYNCS 0x989680 ;  /* 0x009896800000895d */ /* 0x004fea0003900000 */
[----:B------:R-:W2:Y:S02]  /*72a0*/  @!P0 SYNCS.PHASECHK.TRANS64 P0, [R0+URZ+0xb0], R5 ;  /* 0x0000b005000085a7 */ /* 0x000ea400080010ff */
[----:B--2---:R-:W-:Y:S05]  /*72b0*/  @!P0 BRA `(.L_x_39) ;  /* 0xfffffffc00f08947 */ /* 0x004fea000383ffff */
[----:B------:R-:W-:Y:S05]  /*72c0*/  BRA `(.L_x_109) ;  /* 0xffffffb000687947 */ /* 0x000fea000383ffff */
.L_x_40:
[----:B------:R-:W-:-:S07]  /*72d0*/  MOV R0, UR5 ;  /* 0x0000000500007c02 */ /* 0x000fce0008000f00 */
.L_x_110:
[----:B-1----:R1:W2:Y:S02]  /*72e0*/  SYNCS.PHASECHK.TRANS64.TRYWAIT P0, [R0+URZ+0x60], R5 ;  /* 0x00006005000075a7 */ /* 0x0022a400080011ff */
[----:B--2---:R-:W-:Y:S05]  /*72f0*/  @!P0 NANOSLEEP.SYNCS 0x989680 ;  /* 0x009896800000895d */ /* 0x004fea0003900000 */
[----:B------:R-:W2:Y:S02]  /*7300*/  @!P0 SYNCS.PHASECHK.TRANS64 P0, [R0+URZ+0x60], R5 ;  /* 0x00006005000085a7 */ /* 0x000ea400080010ff */
[----:B--2---:R-:W-:Y:S05]  /*7310*/  @!P0 BRA `(.L_x_110) ;  /* 0xfffffffc00f08947 */ /* 0x004fea000383ffff */
[----:B------:R-:W-:Y:S05]  /*7320*/  BRA `(.L_x_111) ;  /* 0xffffffb000787947 */ /* 0x000fea000383ffff */
.L_x_41:
[----:B-1----:R1:W2:Y:S02]  /*7330*/  SYNCS.PHASECHK.TRANS64.TRYWAIT P1, [R0+URZ+0x50], R5 ;  /* 0x00005005000075a7 */ /* 0x0022a400080211ff */
[----:B--2---:R-:W-:Y:S05]  /*7340*/  @!P1 NANOSLEEP.SYNCS 0x989680 ;  /* 0x009896800000995d */ /* 0x004fea0003900000 */
[----:B------:R-:W2:Y:S02]  /*7350*/  @!P1 SYNCS.PHASECHK.TRANS64 P1, [R0+URZ+0x50], R5 ;  /* 0x00005005000095a7 */ /* 0x000ea400080210ff */
[----:B--2---:R-:W-:Y:S05]  /*7360*/  @!P1 BRA `(.L_x_41) ;  /* 0xfffffffc00f09947 */ /* 0x004fea000383ffff */
[----:B------:R-:W-:Y:S05]  /*7370*/  BRA `(.L_x_112) ;  /* 0xffffffb000a87947 */ /* 0x000fea000383ffff */
.L_x_44:
[----:B------:R-:W-:-:S07]  /*7380*/  MOV R0, UR5 ;  /* 0x0000000500007c02 */ /* 0x000fce0008000f00 */
.L_x_113:
[----:B-1----:R1:W2:Y:S02]  /*7390*/  SYNCS.PHASECHK.TRANS64.TRYWAIT P0, [R0+URZ+0x60], R3 ;  /* 0x00006003000075a7 */ /* 0x0022a400080011ff */
[----:B--2---:R-:W-:Y:S05]  /*73a0*/  @!P0 NANOSLEEP.SYNCS 0x989680 ;  /* 0x009896800000895d */ /* 0x004fea0003900000 */
[----:B------:R-:W2:Y:S02]  /*73b0*/  @!P0 SYNCS.PHASECHK.TRANS64 P0, [R0+URZ+0x60], R3 ;  /* 0x00006003000085a7 */ /* 0x000ea400080010ff */
[----:B--2---:R-:W-:Y:S05]  /*73c0*/  @!P0 BRA `(.L_x_113) ;  /* 0xfffffffc00f08947 */ /* 0x004fea000383ffff */
[----:B------:R-:W-:Y:S05]  /*73d0*/  BRA `(.L_x_43) ;  /* 0xffffffb000fc7947 */ /* 0x000fea000383ffff */
.L_x_51:
[----:B-1----:R1:W2:Y:S02]  /*73e0*/  SYNCS.PHASECHK.TRANS64.TRYWAIT P1, [R0+URZ+0x50], R5 ;  /* 0x00005005000075a7 */ /* 0x0022a400080211ff */
[----:B--2---:R-:W-:Y:S05]  /*73f0*/  @!P1 NANOSLEEP.SYNCS 0x989680 ;  /* 0x009896800000995d */ /* 0x004fea0003900000 */
[----:B------:R-:W2:Y:S02]  /*7400*/  @!P1 SYNCS.PHASECHK.TRANS64 P1, [R0+URZ+0x50], R5 ;  /* 0x00005005000095a7 */ /* 0x000ea400080210ff */
[----:B--2---:R-:W-:Y:S05]  /*7410*/  @!P1 BRA `(.L_x_51) ;  /* 0xfffffffc00f09947 */ /* 0x004fea000383ffff */
[----:B------:R-:W-:Y:S05]  /*7420*/  BRA `(.L_x_114) ;  /* 0xffffffb8006c7947 */ /* 0x000fea000383ffff */
.L_x_52:
[----:B------:R-:W-:-:S07]  /*7430*/  MOV R3, UR7 ;  /* 0x0000000700037c02 */ /* 0x000fce0008000f00 */
.L_x_115:
[----:B-1----:R1:W2:Y:S02]  /*7440*/  SYNCS.PHASECHK.TRANS64.TRYWAIT P0, [R3+URZ+0x90], R0 ;  /* 0x00009000030075a7 */ /* 0x0022a400080011ff */
[----:B--2---:R-:W-:Y:S05]  /*7450*/  @!P0 NANOSLEEP.SYNCS 0x989680 ;  /* 0x009896800000895d */ /* 0x004fea0003900000 */
[----:B------:R-:W2:Y:S02]  /*7460*/  @!P0 SYNCS.PHASECHK.TRANS64 P0, [R3+URZ+0x90], R0 ;  /* 0x00009000030085a7 */ /* 0x000ea400080010ff */
[----:B--2---:R-:W-:Y:S05]  /*7470*/  @!P0 BRA `(.L_x_115) ;  /* 0xfffffffc00f08947 */ /* 0x004fea000383ffff */
[----:B------:R-:W-:Y:S05]  /*7480*/  BRA `(.L_x_116) ;  /* 0xffffffb800bc7947 */ /* 0x000fea000383ffff */
.L_x_55:
[----:B------:R-:W-:Y:S07]  /*7490*/  MOV R0, UR6 ;  /* 0x0000000600007c02 */ /* 0x000fee0008000f00 */
.L_x_117:
[----:B-1----:R1:W2:Y:S02]  /*74a0*/  SYNCS.PHASECHK.TRANS64.TRYWAIT P0, [R0+URZ], R3 ;  /* 0x00000003000075a7 */ /* 0x0022a400080011ff */
[----:B--2---:R-:W-:Y:S05]  /*74b0*/  @!P0 NANOSLEEP.SYNCS 0x989680 ;  /* 0x009896800000895d */ /* 0x004fea0003900000 */
[----:B------:R-:W2:Y:S02]  /*74c0*/  @!P0 SYNCS.PHASECHK.TRANS64 P0, [R0+URZ], R3 ;  /* 0x00000003000085a7 */ /* 0x000ea400080010ff */
[----:B--2---:R-:W-:Y:S05]  /*74d0*/  @!P0 BRA `(.L_x_117) ;  /* 0xfffffffc00f08947 */ /* 0x004fea000383ffff */
[----:B------:R-:W-:Y:S05]  /*74e0*/  BRA `(.L_x_54) ;  /* 0xffffffb800d87947 */ /* 0x000fea000383ffff */
.L_x_58:
[----:B------:R-:W-:-:S07]  /*74f0*/  MOV R0, UR6 ;  /* 0x0000000600007c02 */ /* 0x000fce0008000f00 */
.L_x_118:
[----:B--2---:R2:W4:Y:S02]  /*7500*/  SYNCS.PHASECHK.TRANS64.TRYWAIT P0, [R0+URZ], R3 ;  /* 0x00000003000075a7 */ /* 0x00452400080011ff */
[----:B----4-:R-:W-:Y:S05]  /*7510*/  @!P0 NANOSLEEP.SYNCS 0x989680 ;  /* 0x009896800000895d */ /* 0x010fea0003900000 */
[----:B------:R-:W4:Y:S02]  /*7520*/  @!P0 SYNCS.PHASECHK.TRANS64 P0, [R0+URZ], R3 ;  /* 0x00000003000085a7 */ /* 0x000f2400080010ff */
[----:B----4-:R-:W-:Y:S05]  /*7530*/  @!P0 BRA `(.L_x_118) ;  /* 0xfffffffc00f08947 */ /* 0x010fea000383ffff */
[----:B------:R-:W-:Y:S05]  /*7540*/  BRA `(.L_x_119) ;  /* 0xffffffbc00b47947 */ /* 0x000fea000383ffff */
.L_x_59:
[----:B------:R-:W-:-:S07]  /*7550*/  MOV R0, UR6 ;  /* 0x0000000600007c02 */ /* 0x000fce0008000f00 */
.L_x_120:
[----:B-1----:R1:W2:Y:S02]  /*7560*/  SYNCS.PHASECHK.TRANS64.TRYWAIT P0, [R0+URZ], R3 ;  /* 0x00000003000075a7 */ /* 0x0022a400080011ff */
[----:B--2---:R-:W-:Y:S05]  /*7570*/  @!P0 NANOSLEEP.SYNCS 0x989680 ;  /* 0x009896800000895d */ /* 0x004fea0003900000 */
[----:B------:R-:W2:Y:S02]  /*7580*/  @!P0 SYNCS.PHASECHK.TRANS64 P0, [R0+URZ], R3 ;  /* 0x00000003000085a7 */ /* 0x000ea400080010ff */
[----:B--2---:R-:W-:Y:S05]  /*7590*/  @!P0 BRA `(.L_x_120) ;  /* 0xfffffffc00f08947 */ /* 0x004fea000383ffff */
[----:B------:R-:W-:Y:S05]  /*75a0*/  BRA `(.L_x_121) ;  /* 0xffffffbc00c07947 */ /* 0x000fea000383ffff */
.L_x_60:
[----:B------:R-:W-:-:S07]  /*75b0*/  MOV R0, UR6 ;  /* 0x0000000600007c02 */ /* 0x000fce0008000f00 */
.L_x_122:
[----:B-1----:R1:W2:Y:S02]  /*75c0*/  SYNCS.PHASECHK.TRANS64.TRYWAIT P0, [R0+URZ], R3 ;  /* 0x00000003000075a7 */ /* 0x0022a400080011ff */
[----:B--2---:R-:W-:Y:S05]  /*75d0*/  @!P0 NANOSLEEP.SYNCS 0x989680 ;  /* 0x009896800000895d */ /* 0x004fea0003900000 */
[----:B------:R-:W2:Y:S02]  /*75e0*/  @!P0 SYNCS.PHASECHK.TRANS64 P0, [R0+URZ], R3 ;  /* 0x00000003000085a7 */ /* 0x000ea400080010ff */
[----:B--2---:R-:W-:Y:S05]  /*75f0*/  @!P0 BRA `(.L_x_122) ;  /* 0xfffffffc00f08947 */ /* 0x004fea000383ffff */
[----:B------:R-:W-:Y:S05]  /*7600*/  BRA `(.L_x_123) ;  /* 0xffffffbc00cc7947 */ /* 0x000fea000383ffff */
.L_x_61:
[----:B------:R-:W-:-:S07]  /*7610*/  MOV R0, UR7 ;  /* 0x0000000700007c02 */ /* 0x000fce0008000f00 */
.L_x_124:
[----:B-1----:R1:W2:Y:S02]  /*7620*/  SYNCS.PHASECHK.TRANS64.TRYWAIT P0, [R0+URZ], R3 ;  /* 0x00000003000075a7 */ /* 0x0022a400080011ff */
[----:B--2---:R-:W-:Y:S05]  /*7630*/  @!P0 NANOSLEEP.SYNCS 0x989680 ;  /* 0x009896800000895d */ /* 0x004fea0003900000 */
[----:B------:R-:W2:Y:S02]  /*7640*/  @!P0 SYNCS.PHASECHK.TRANS64 P0, [R0+URZ], R3 ;  /* 0x00000003000085a7 */ /* 0x000ea400080010ff */
[----:B--2---:R-:W-:Y:S05]  /*7650*/  @!P0 BRA `(.L_x_124) ;  /* 0xfffffffc00f08947 */ /* 0x004fea000383ffff */
[----:B------:R-:W-:Y:S05]  /*7660*/  BRA `(.L_x_125) ;  /* 0xffffffbc00d87947 */ /* 0x000fea000383ffff */
.L_x_66:
[----:B--2---:R2:W3:Y:S02]  /*7670*/  SYNCS.PHASECHK.TRANS64.TRYWAIT P0, [R0+URZ+0x50], R3 ;  /* 0x00005003000075a7 */ /* 0x0044e400080011ff */
[----:B---3--:R-:W-:Y:S05]  /*7680*/  @!P0 NANOSLEEP.SYNCS 0x989680 ;  /* 0x009896800000895d */ /* 0x008fea0003900000 */
[----:B------:R-:W3:Y:S02]  /*7690*/  @!P0 SYNCS.PHASECHK.TRANS64 P0, [R0+URZ+0x50], R3 ;  /* 0x00005003000085a7 */ /* 0x000ee400080010ff */
[----:B---3--:R-:W-:Y:S05]  /*76a0*/  @!P0 BRA `(.L_x_66) ;  /* 0xfffffffc00f08947 */ /* 0x008fea000383ffff */
[----:B------:R-:W-:Y:S05]  /*76b0*/  BRA `(.L_x_126) ;  /* 0xffffffc000dc7947 */ /* 0x000fea000383ffff */
.L_x_69:
[----:B------:R-:W-:Y:S07]  /*76c0*/  MOV R0, UR7 ;  /* 0x0000000700007c02 */ /* 0x000fee0008000f00 */
.L_x_127:
[----:B--2---:R2:W3:Y:S02]  /*76d0*/  SYNCS.PHASECHK.TRANS64.TRYWAIT P0, [R0+URZ+0x48], R3 ;  /* 0x00004803000075a7 */ /* 0x0044e400080011ff */
[----:B---3--:R-:W-:Y:S05]  /*76e0*/  @!P0 NANOSLEEP.SYNCS 0x989680 ;  /* 0x009896800000895d */ /* 0x008fea0003900000 */
[----:B------:R-:W3:Y:S02]  /*76f0*/  @!P0 SYNCS.PHASECHK.TRANS64 P0, [R0+URZ+0x48], R3 ;  /* 0x00004803000085a7 */ /* 0x000ee400080010ff */
[----:B---3--:R-:W-:Y:S05]  /*7700*/  @!P0 BRA `(.L_x_127) ;  /* 0xfffffffc00f08947 */ /* 0x008fea000383ffff */
[----:B------:R-:W-:Y:S05]  /*7710*/  BRA `(.L_x_68) ;  /* 0xffffffc400bc7947 */ /* 0x000fea000383ffff */
.L_x_72:
[----:B--2---:R-:W-:Y:S07]  /*7720*/  MOV R3, UR7 ;  /* 0x0000000700037c02 */ /* 0x004fee0008000f00 */
.L_x_128:
[----:B-1----:R1:W2:Y:S02]  /*7730*/  SYNCS.PHASECHK.TRANS64.TRYWAIT P0, [R3+URZ+0x30], R12 ;  /* 0x0000300c030075a7 */ /* 0x0022a400080011ff */
[----:B--2---:R-:W-:Y:S05]  /*7740*/  @!P0 NANOSLEEP.SYNCS 0x989680 ;  /* 0x009896800000895d */ /* 0x004fea0003900000 */
[----:B------:R-:W2:Y:S02]  /*7750*/  @!P0 SYNCS.PHASECHK.TRANS64 P0, [R3+URZ+0x30], R12 ;  /* 0x0000300c030085a7 */ /* 0x000ea400080010ff */
[----:B--2---:R-:W-:Y:S05]  /*7760*/  @!P0 BRA `(.L_x_128) ;  /* 0xfffffffc00f08947 */ /* 0x004fea000383ffff */
[----:B------:R-:W-:Y:S05]  /*7770*/  BRA `(.L_x_129) ;  /* 0xffffffc800347947 */ /* 0x000fea000383ffff */
.L_x_73:
[----:B------:R-:W-:Y:S07]  /*7780*/  MOV R3, UR7 ;  /* 0x0000000700037c02 */ /* 0x000fee0008000f00 */
.L_x_130:
[----:B-1----:R1:W2:Y:S02]  /*7790*/  SYNCS.PHASECHK.TRANS64.TRYWAIT P0, [R3+URZ+0x38], R12 ;  /* 0x0000380c030075a7 */ /* 0x0022a400080011ff */
[----:B--2---:R-:W-:Y:S05]  /*77a0*/  @!P0 NANOSLEEP.SYNCS 0x989680 ;  /* 0x009896800000895d */ /* 0x004fea0003900000 */
[----:B------:R-:W2:Y:S02]  /*77b0*/  @!P0 SYNCS.PHASECHK.TRANS64 P0, [R3+URZ+0x38], R12 ;  /* 0x0000380c030085a7 */ /* 0x000ea400080010ff */
[----:B--2---:R-:W-:Y:S05]  /*77c0*/  @!P0 BRA `(.L_x_130) ;  /* 0xfffffffc00f08947 */ /* 0x004fea000383ffff */
[----:B------:R-:W-:Y:S05]  /*77d0*/  BRA `(.L_x_131) ;  /* 0xffffffc800b47947 */ /* 0x000fea000383ffff */
.L_x_75:
[----:B------:R-:W-:-:S07]  /*77e0*/  MOV R0, UR7 ;  /* 0x0000000700007c02 */ /* 0x000fce0008000f00 */
.L_x_132:
[----:B-1----:R1:W3:Y:S02]  /*77f0*/  SYNCS.PHASECHK.TRANS64.TRYWAIT P0, [R0+URZ+0x30], R3 ;  /* 0x00003003000075a7 */ /* 0x0022e400080011ff */
[----:B---3--:R-:W-:Y:S05]  /*7800*/  @!P0 NANOSLEEP.SYNCS 0x989680 ;  /* 0x009896800000895d */ /* 0x008fea0003900000 */
[----:B------:R-:W3:Y:S02]  /*7810*/  @!P0 SYNCS.PHASECHK.TRANS64 P0, [R0+URZ+0x30], R3 ;  /* 0x00003003000085a7 */ /* 0x000ee400080010ff */
[----:B---3--:R-:W-:Y:S05]  /*7820*/  @!P0 BRA `(.L_x_132) ;  /* 0xfffffffc00f08947 */ /* 0x008fea000383ffff */
[----:B------:R-:W-:Y:S05]  /*7830*/  BRA `(.L_x_133) ;  /* 0xffffffcc00247947 */ /* 0x000fea000383ffff */
.L_x_77:
[----:B--2---:R2:W4:Y:S02]  /*7840*/  SYNCS.PHASECHK.TRANS64.TRYWAIT P0, [R0+URZ+0x50], R3 ;  /* 0x00005003000075a7 */ /* 0x00452400080011ff */
[----:B----4-:R-:W-:Y:S05]  /*7850*/  @!P0 NANOSLEEP.SYNCS 0x989680 ;  /* 0x009896800000895d */ /* 0x010fea0003900000 */
[----:B------:R-:W4:Y:S02]  /*7860*/  @!P0 SYNCS.PHASECHK.TRANS64 P0, [R0+URZ+0x50], R3 ;  /* 0x00005003000085a7 */ /* 0x000f2400080010ff */
[----:B----4-:R-:W-:Y:S05]  /*7870*/  @!P0 BRA `(.L_x_77) ;  /* 0xfffffffc00f08947 */ /* 0x010fea000383ffff */
[----:B------:R-:W-:Y:S05]  /*7880*/  BRA `(.L_x_134) ;  /* 0xffffffcc00f47947 */ /* 0x000fea000383ffff */
.L_x_88:
[----:B-1----:R1:W3:Y:S02]  /*7890*/  SYNCS.PHASECHK.TRANS64.TRYWAIT P1, [R0+URZ+0x20], R3 ;  /* 0x00002003000075a7 */ /* 0x0022e400080211ff */
[----:B---3--:R-:W-:Y:S05]  /*78a0*/  @!P1 NANOSLEEP.SYNCS 0x989680 ;  /* 0x009896800000995d */ /* 0x008fea0003900000 */
[----:B------:R-:W3:Y:S02]  /*78b0*/  @!P1 SYNCS.PHASECHK.TRANS64 P1, [R0+URZ+0x20], R3 ;  /* 0x00002003000095a7 */ /* 0x000ee400080210ff */
[----:B---3--:R-:W-:Y:S05]  /*78c0*/  @!P1 BRA `(.L_x_88) ;  /* 0xfffffffc00f09947 */ /* 0x008fea000383ffff */
[----:B------:R-:W-:Y:S05]  /*78d0*/  BRA `(.L_x_87) ;  /* 0xffffffdc000c7947 */ /* 0x000fea000383ffff */
.L_x_90:
[----:B---3--:R3:W4:Y:S02]  /*78e0*/  SYNCS.PHASECHK.TRANS64.TRYWAIT P0, [R108+URZ+0x70], R7 ;  /* 0x000070076c0075a7 */ /* 0x00872400080011ff */
[----:B----4-:R-:W-:Y:S05]  /*78f0*/  @!P0 NANOSLEEP.SYNCS 0x989680 ;  /* 0x009896800000895d */ /* 0x010fea0003900000 */
[----:B------:R-:W4:Y:S02]  /*7900*/  @!P0 SYNCS.PHASECHK.TRANS64 P0, [R108+URZ+0x70], R7 ;  /* 0x000070076c0085a7 */ /* 0x000f2400080010ff */
[----:B----4-:R-:W-:Y:S05]  /*7910*/  @!P0 BRA `(.L_x_90) ;  /* 0xfffffffc00f08947 */ /* 0x010fea000383ffff */
[----:B------:R-:W-:Y:S05]  /*7920*/  BRA `(.L_x_89) ;  /* 0xffffffdc00607947 */ /* 0x000fea000383ffff */
.L_x_98:
[----:B--2---:R2:W3:Y:S02]  /*7930*/  SYNCS.PHASECHK.TRANS64.TRYWAIT P0, [R75+URZ+0x20], R0 ;  /* 0x000020004b0075a7 */ /* 0x0044e400080011ff */
[----:B---3--:R-:W-:Y:S05]  /*7940*/  @!P0 NANOSLEEP.SYNCS 0x989680 ;  /* 0x009896800000895d */ /* 0x008fea0003900000 */
[----:B------:R-:W3:Y:S02]  /*7950*/  @!P0 SYNCS.PHASECHK.TRANS64 P0, [R75+URZ+0x20], R0 ;  /* 0x000020004b0085a7 */ /* 0x000ee400080010ff */
[----:B---3--:R-:W-:Y:S05]  /*7960*/  @!P0 BRA `(.L_x_98) ;  /* 0xfffffffc00f08947 */ /* 0x008fea000383ffff */
[----:B------:R-:W-:Y:S05]  /*7970*/  BRA `(.L_x_97) ;  /* 0xffffffe800547947 */ /* 0x000fea000383ffff */
        .weak           $__internal_0_$__cuda_sm10x_tcgen05_guardrail_trap_col_being_dealloced_not_returned_by_alloc
        .type           $__internal_0_$__cuda_sm10x_tcgen05_guardrail_trap_col_being_dealloced_not_returned_by_alloc,@function
        .size           $__internal_0_$__cuda_sm10x_tcgen05_guardrail_trap_col_being_dealloced_not_returned_by_alloc,($__internal_1_$__cuda_sm10x_tcgen05_guardrail_trap_phase_invalid_during_alloc - $__internal_0_$__cuda_sm10x_tcgen05_guardrail_trap_col_being_dealloced_not_returned_by_alloc)
$__internal_0_$__cuda_sm10x_tcgen05_guardrail_trap_col_being_dealloced_not_returned_by_alloc:
[----:B------:R-:W-:Y:S05]  /*7980*/  BPT.TRAP 0x1 ;  /* 0x000000040000795c */ /* 0x000fea0000300000 */
[----:B------:R-:W-:-:S04]  /*7990*/  HFMA2 R3, -RZ, RZ, 0, 0 ;  /* 0x00000000ff037431 */ /* 0x000fc800000001ff */
[----:B------:R-:W-:Y:S05]  /*79a0*/  RET.REL.NODEC R2 `(_ZN7cutlass13device_kernelINS_4gemm6kernel13GemmUniversalIN4cute5tupleIJiiiiEEENS1_10collective13CollectiveMmaINS1_35MainloopSm100TmaUmmaWarpSpecializedILi2ELi2ELi4ENS5_IJNS4_1CILi1EEESB_SB_EEEEENS5_IJNSA_ILi64EEENSA_ILi128EEESF_EEEaNS5_IJlSB_lEEEaSH_NS4_8TiledMMAINS4_8MMA_AtomIJNS4_15SM100_MMA_S8_SSIaaiLi64ELi128ELNS4_4UMMA5MajorE0ELSM_0ELNSL_8SaturateE0EEEEEENS4_6LayoutISC_NS5_IJNSA_ILi0EEESR_SR_EEEEENS5_IJNS4_10UnderscoreESU_SU_EEEEENS4_13SM90_TMA_LOADENS4_14ComposedLayoutINS4_7SwizzleILi3ELi4ELi3EEENS4_18smem_ptr_flag_bitsILi8EEENSQ_INS5_IJNSA_ILi8EEESF_EEENS5_IJSF_SB_EEEEEEEvNS4_8identityESX_S17_vS18_EENS_8epilogue10collective18CollectiveEpilogueINS1A_23Sm100TmaWarpSpecializedILi2ELi2ELi32ELb0ELb0EEEJSG_NS5_IJNSQ_ISE_SB_EES1F_EEEaSH_aSH_NS1A_6fusion15FusionCallbacksIS1E_NS1H_17LinearCombinationIaiaiLNS_15FloatRoundStyleE2EEESG_S1G_JEEENS4_5SM1004TMEM4LOAD26SM100_TMEM_LOAD_16dp32b32xESX_NSY_INSZ_ILi2ELi4ELi3EEES12_NSQ_INS5_IJS13_SE_EEENS5_IJSE_SB_EEEEEEENS4_39AutoVectorizingCopyWithAssumedAlignmentILi128EEENS4_14SM90_TMA_STOREES1V_S1X_S1X_EEEvvEEEEvNT_6ParamsE) ;  /* 0xffffff8402947950 */ /* 0x000fea0003c3ffff */
        .weak           $__internal_1_$__cuda_sm10x_tcgen05_guardrail_trap_phase_invalid_during_alloc
        .type           $__internal_1_$__cuda_sm10x_tcgen05_guardrail_trap_phase_invalid_during_alloc,@function
        .size           $__internal_1_$__cuda_sm10x_tcgen05_guardrail_trap_phase_invalid_during_alloc,($__internal_2_$__cuda_sm10x_tcgen05_guardrail_trap_unallocated_columns_being_dealloced - $__internal_1_$__cuda_sm10x_tcgen05_guardrail_trap_phase_invalid_during_alloc)
$__internal_1_$__cuda_sm10x_tcgen05_guardrail_trap_phase_invalid_during_alloc:
[----:B------:R-:W-:Y:S05]  /*79b0*/  BPT.TRAP 0x1 ;  /* 0x000000040000795c */ /* 0x000fea0000300000 */
[----:B------:R-:W-:-:S04]  /*79c0*/  MOV R3, 0x0 ;  /* 0x0000000000037802 */ /* 0x000fc80000000f00 */
[----:B------:R-:W-:Y:S05]  /*79d0*/  RET.REL.NODEC R2 `(_ZN7cutlass13device_kernelINS_4gemm6kernel13GemmUniversalIN4cute5tupleIJiiiiEEENS1_10collective13CollectiveMmaINS1_35MainloopSm100TmaUmmaWarpSpecializedILi2ELi2ELi4ENS5_IJNS4_1CILi1EEESB_SB_EEEEENS5_IJNSA_ILi64EEENSA_ILi128EEESF_EEEaNS5_IJlSB_lEEEaSH_NS4_8TiledMMAINS4_8MMA_AtomIJNS4_15SM100_MMA_S8_SSIaaiLi64ELi128ELNS4_4UMMA5MajorE0ELSM_0ELNSL_8SaturateE0EEEEEENS4_6LayoutISC_NS5_IJNSA_ILi0EEESR_SR_EEEEENS5_IJNS4_10UnderscoreESU_SU_EEEEENS4_13SM90_TMA_LOADENS4_14ComposedLayoutINS4_7SwizzleILi3ELi4ELi3EEENS4_18smem_ptr_flag_bitsILi8EEENSQ_INS5_IJNSA_ILi8EEESF_EEENS5_IJSF_SB_EEEEEEEvNS4_8identityESX_S17_vS18_EENS_8epilogue10collective18CollectiveEpilogueINS1A_23Sm100TmaWarpSpecializedILi2ELi2ELi32ELb0ELb0EEEJSG_NS5_IJNSQ_ISE_SB_EES1F_EEEaSH_aSH_NS1A_6fusion15FusionCallbacksIS1E_NS1H_17LinearCombinationIaiaiLNS_15FloatRoundStyleE2EEESG_S1G_JEEENS4_5SM1004TMEM4LOAD26SM100_TMEM_LOAD_16dp32b32xESX_NSY_INSZ_ILi2ELi4ELi3EEES12_NSQ_INS5_IJS13_SE_EEENS5_IJSE_SB_EEEEEEENS4_39AutoVectorizingCopyWithAssumedAlignmentILi128EEENS4_14SM90_TMA_STOREES1V_S1X_S1X_EEEvvEEEEvNT_6ParamsE) ;  /* 0xffffff8402887950 */ /* 0x000fea0003c3ffff */
        .weak           $__internal_2_$__cuda_sm10x_tcgen05_guardrail_trap_unallocated_columns_being_dealloced
        .type           $__internal_2_$__cuda_sm10x_tcgen05_guardrail_trap_unallocated_columns_being_dealloced,@function
        .size           $__internal_2_$__cuda_sm10x_tcgen05_guardrail_trap_unallocated_columns_being_dealloced,(.L_x_136 - $__internal_2_$__cuda_sm10x_tcgen05_guardrail_trap_unallocated_columns_being_dealloced)
$__internal_2_$__cuda_sm10x_tcgen05_guardrail_trap_unallocated_columns_being_dealloced:
[----:B------:R-:W-:Y:S05]  /*79e0*/  BPT.TRAP 0x1 ;  /* 0x000000040000795c */ /* 0x000fea0000300000 */
[----:B------:R-:W-:-:S04]  /*79f0*/  HFMA2 R3, -RZ, RZ, 0, 0 ;  /* 0x00000000ff037431 */ /* 0x000fc800000001ff */
[----:B------:R-:W-:Y:S05]  /*7a00*/  RET.REL.NODEC R2 `(_ZN7cutlass13device_kernelINS_4gemm6kernel13GemmUniversalIN4cute5tupleIJiiiiEEENS1_10collective13CollectiveMmaINS1_35MainloopSm100TmaUmmaWarpSpecializedILi2ELi2ELi4ENS5_IJNS4_1CILi1EEESB_SB_EEEEENS5_IJNSA_ILi64EEENSA_ILi128EEESF_EEEaNS5_IJlSB_lEEEaSH_NS4_8TiledMMAINS4_8MMA_AtomIJNS4_15SM100_MMA_S8_SSIaaiLi64ELi128ELNS4_4UMMA5MajorE0ELSM_0ELNSL_8SaturateE0EEEEEENS4_6LayoutISC_NS5_IJNSA_ILi0EEESR_SR_EEEEENS5_IJNS4_10UnderscoreESU_SU_EEEEENS4_13SM90_TMA_LOADENS4_14ComposedLayoutINS4_7SwizzleILi3ELi4ELi3EEENS4_18smem_ptr_flag_bitsILi8EEENSQ_INS5_IJNSA_ILi8EEESF_EEENS5_IJSF_SB_EEEEEEEvNS4_8identityESX_S17_vS18_EENS_8epilogue10collective18CollectiveEpilogueINS1A_23Sm100TmaWarpSpecializedILi2ELi2ELi32ELb0ELb0EEEJSG_NS5_IJNSQ_ISE_SB_EES1F_EEEaSH_aSH_NS1A_6fusion15FusionCallbacksIS1E_NS1H_17LinearCombinationIaiaiLNS_15FloatRoundStyleE2EEESG_S1G_JEEENS4_5SM1004TMEM4LOAD26SM100_TMEM_LOAD_16dp32b32xESX_NSY_INSZ_ILi2ELi4ELi3EEES12_NSQ_INS5_IJS13_SE_EEENS5_IJSE_SB_EEEEEEENS4_39AutoVectorizingCopyWithAssumedAlignmentILi128EEENS4_14SM90_TMA_STOREES1V_S1X_S1X_EEEvvEEEEvNT_6ParamsE) ;  /* 0xffffff84027c7950 */ /* 0x000fea0003c3ffff */
.L_x_135:
[----:B------:R-:W-:-:S00]  /*7a10*/  BRA `(.L_x_135) ;  /* 0xfffffffc00fc7947 */ /* 0x000fc0000383ffff */
[----:B------:R-:W-:-:S00]  /*7a20*/  NOP ;  /* 0x0000000000007918 */ /* 0x000fc00000000000 */
        /* <DEDUP_REMOVED lines=13> */
.L_x_136:


//--------------------- .nv.global.init           --------------------------
	.section	.nv.global.init,"aw",@progbits
.nv.global.init:
	.type		$str$27,@object
	.size		$str$27,($str$28 - $str$27)
$str$27:
        /*0000*/ 	.byte	0x28, 0x61, 0x64, 0x64, 0x72, 0x65, 0x73, 0x73, 0x20, 0x26, 0x20, 0x6d, 0x61, 0x73, 0x6b, 0x29
        /*0010*/ 	.byte	0x20, 0x3d, 0x3d, 0x20, 0x30, 0x00
	.type		$str$28,@object
	.size		$str$28,($str$26 - $str$28)
$str$28:
        /*0016*/ 	.byte	0x2f, 0x74, 0x6d, 0x70, 0x2f, 0x63, 0x75, 0x74, 0x6c, 0x61, 0x73, 0x73, 0x5f, 0x73, 0x77, 0x65
        /*0026*/ 	.byte	0x65, 0x70, 0x5f, 0x73, 0x72, 0x63, 0x2f, 0x69, 0x6e, 0x63, 0x6c, 0x75, 0x64, 0x65, 0x2f, 0x63
        /*0036*/ 	.byte	0x75, 0x74, 0x65, 0x2f, 0x70, 0x6f, 0x69, 0x6e, 0x74, 0x65, 0x72, 0x5f, 0x66, 0x6c, 0x61, 0x67
        /*0046*/ 	.byte	0x67, 0x65, 0x64, 0x2e, 0x68, 0x70, 0x70, 0x00
	.type		$str$26,@object
	.size		$str$26,($str$25 - $str$26)
$str$26:
        /*004e*/ 	.byte	0x2f, 0x74, 0x6d, 0x70, 0x2f, 0x63, 0x75, 0x74, 0x6c, 0x61, 0x73, 0x73, 0x5f, 0x73, 0x77, 0x65
        /*005e*/ 	.byte	0x65, 0x70, 0x5f, 0x73, 0x72, 0x63, 0x2f, 0x69, 0x6e, 0x63, 0x6c, 0x75, 0x64, 0x65, 0x2f, 0x63
        /*006e*/ 	.byte	0x75, 0x74, 0x65, 0x2f, 0x61, 0x74, 0x6f, 0x6d, 0x2f, 0x63, 0x6f, 0x70, 0x79, 0x5f, 0x74, 0x72
        /*007e*/ 	.byte	0x61, 0x69, 0x74, 0x73, 0x5f, 0x73, 0x6d, 0x31, 0x30, 0x30, 0x2e, 0x68, 0x70, 0x70, 0x00
	.type		$str$25,@object
	.size		$str$25,(__unnamed_1 - $str$25)
$str$25:
        /*008d*/ 	.byte	0x28, 0x28, 0x75, 0x69, 0x6e, 0x74, 0x33, 0x32, 0x5f, 0x74, 0x28, 0x74, 0x68, 0x72, 0x65, 0x61
        /*009d*/ 	.byte	0x64, 0x49, 0x64, 0x78, 0x2e, 0x78, 0x29, 0x20, 0x2f, 0x20, 0x33, 0x32, 0x29, 0x20, 0x25, 0x20
        /*00ad*/ 	.byte	0x34, 0x29, 0x20, 0x3d, 0x3d, 0x20, 0x28, 0x28, 0x28, 0x74, 0x6d, 0x65, 0x6d, 0x5f, 0x61, 0x64
        /*00bd*/ 	.byte	0x64, 0x72, 0x20, 0x3e, 0x3e, 0x20, 0x31, 0x36, 0x29, 0x20, 0x2f, 0x20, 0x33, 0x32, 0x29, 0x20
        /*00cd*/ 	.byte	0x25, 0x20, 0x34, 0x29, 0x00
	.type		__unnamed_1,@object
	.size		__unnamed_1,(__unnamed_2 - __unnamed_1)
__unnamed_1:
        /*00d2*/ 	.byte	0x61, 0x75, 0x74, 0x6f, 0x20, 0x63, 0x75, 0x74, 0x65, 0x3a, 0x3a, 0x61, 0x73, 0x5f, 0x70, 0x6f
        /* <DEDUP_REMOVED lines=24> */
        /*0262*/ 	.byte	0x00
	.type		__unnamed_2,@object
	.size		__unnamed_2,(.L_2 - __unnamed_2)
__unnamed_2:
        /* <DEDUP_REMOVED lines=41> */
.L_2:


//--------------------- .nv.shared._ZN7cutlass13device_kernelINS_4gemm6kernel13GemmUniversalIN4cute5tupleIJiiiiEEENS1_10collective13CollectiveMmaINS1_35MainloopSm100TmaUmmaWarpSpecializedILi2ELi2ELi4ENS5_IJNS4_1CILi1EEESB_SB_EEEEENS5_IJNSA_ILi64EEENSA_ILi128EEESF_EEEaNS5_IJlSB_lEEEaSH_NS4_8TiledMMAINS4_8MMA_AtomIJNS4_15SM100_MMA_S8_SSIaaiLi64ELi128ELNS4_4UMMA5MajorE0ELSM_0ELNSL_8SaturateE0EEEEEENS4_6LayoutISC_NS5_IJNSA_ILi0EEESR_SR_EEEEENS5_IJNS4_10UnderscoreESU_SU_EEEEENS4_13SM90_TMA_LOADENS4_14ComposedLayoutINS4_7SwizzleILi3ELi4ELi3EEENS4_18smem_ptr_flag_bitsILi8EEENSQ_INS5_IJNSA_ILi8EEESF_EEENS5_IJSF_SB_EEEEEEEvNS4_8identityESX_S17_vS18_EENS_8epilogue10collective18CollectiveEpilogueINS1A_23Sm100TmaWarpSpecializedILi2ELi2ELi32ELb0ELb0EEEJSG_NS5_IJNSQ_ISE_SB_EES1F_EEEaSH_aSH_NS1A_6fusion15FusionCallbacksIS1E_NS1H_17LinearCombinationIaiaiLNS_15FloatRoundStyleE2EEESG_S1G_JEEENS4_5SM1004TMEM4LOAD26SM100_TMEM_LOAD_16dp32b32xESX_NSY_INSZ_ILi2ELi4ELi3EEES12_NSQ_INS5_IJS13_SE_EEENS5_IJSE_SB_EEEEEEENS4_39AutoVectorizingCopyWithAssumedAlignmentILi128EEENS4_14SM90_TMA_STOREES1V_S1X_S1X_EEEvvEEEEvNT_6ParamsE --------------------------
	.section	.nv.shared._ZN7cutlass13device_kernelINS_4gemm6kernel13GemmUniversalIN4cute5tupleIJiiiiEEENS1_10collective13CollectiveMmaINS1_35MainloopSm100TmaUmmaWarpSpecializedILi2ELi2ELi4ENS5_IJNS4_1CILi1EEESB_SB_EEEEENS5_IJNSA_ILi64EEENSA_ILi128EEESF_EEEaNS5_IJlSB_lEEEaSH_NS4_8TiledMMAINS4_8MMA_AtomIJNS4_15SM100_MMA_S8_SSIaaiLi64ELi128ELNS4_4UMMA5MajorE0ELSM_0ELNSL_8SaturateE0EEEEEENS4_6LayoutISC_NS5_IJNSA_ILi0EEESR_SR_EEEEENS5_IJNS4_10UnderscoreESU_SU_EEEEENS4_13SM90_TMA_LOADENS4_14ComposedLayoutINS4_7SwizzleILi3ELi4ELi3EEENS4_18smem_ptr_flag_bitsILi8EEENSQ_INS5_IJNSA_ILi8EEESF_EEENS5_IJSF_SB_EEEEEEEvNS4_8identityESX_S17_vS18_EENS_8epilogue10collective18CollectiveEpilogueINS1A_23Sm100TmaWarpSpecializedILi2ELi2ELi32ELb0ELb0EEEJSG_NS5_IJNSQ_ISE_SB_EES1F_EEEaSH_aSH_NS1A_6fusion15FusionCallbacksIS1E_NS1H_17LinearCombinationIaiaiLNS_15FloatRoundStyleE2EEESG_S1G_JEEENS4_5SM1004TMEM4LOAD26SM100_TMEM_LOAD_16dp32b32xESX_NSY_INSZ_ILi2ELi4ELi3EEES12_NSQ_INS5_IJS13_SE_EEENS5_IJSE_SB_EEEEEEENS4_39AutoVectorizingCopyWithAssumedAlignmentILi128EEENS4_14SM90_TMA_STOREES1V_S1X_S1X_EEEvvEEEEvNT_6ParamsE,"aw",@nobits
	.sectionflags	@""
	.align	16
	.zero		1024


//--------------------- .nv.shared.reserved.0     --------------------------
	.section	.nv.shared.reserved.0,"aw",@nobits
	.weak		__nv_reservedSMEM_offset_0_alias
	.size		__nv_reservedSMEM_offset_0_alias, 0, 64
	.other		__nv_reservedSMEM_offset_0_alias,@"STO_CUDA_RESERVED_SHARED STV_DEFAULT"
__nv_reservedSMEM_offset_0_alias:
	.zero		0
.nv.shared.reserved.0:
	.zero		64
	.weak		__nv_reservedSMEM_tcgen05_partition
	.type		__nv_reservedSMEM_tcgen05_partition,@object
	.size		__nv_reservedSMEM_tcgen05_partition,(.L_0 - __nv_reservedSMEM_tcgen05_partition)
__nv_reservedSMEM_tcgen05_partition:
	.zero		32
.L_0:


//--------------------- .nv.global                --------------------------
	.section	.nv.global,"aw",@nobits
.nv.global:
	.type		_ZN40_INTERNAL_de8cf6aa_4_k_cu_385afd80_299094cute1_E,@object
	.size		_ZN40_INTERNAL_de8cf6aa_4_k_cu_385afd80_299094cute1_E,(_ZN40_INTERNAL_de8cf6aa_4_k_cu_385afd80_299094cuda3std3__45__cpo6cbeginE - _ZN40_INTERNAL_de8cf6aa_4_k_cu_385afd80_299094cute1_E)
_ZN40_INTERNAL_de8cf6aa_4_k_cu_385afd80_299094cute1_E:
	.zero		1
	.type		_ZN40_INTERNAL_de8cf6aa_4_k_cu_385afd80_299094cuda3std3__45__cpo6cbeginE,@object
	.size		_ZN40_INTERNAL_de8cf6aa_4_k_cu_385afd80_299094cuda3std3__45__cpo6cbeginE,(_ZN40_INTERNAL_de8cf6aa_4_k_cu_385afd80_299094cuda3std3__48in_placeE - _ZN40_INTERNAL_de8cf6aa_4_k_cu_385afd80_299094cuda3std3__45__cpo6cbeginE)
_ZN40_INTERNAL_de8cf6aa_4_k_cu_385afd80_299094cuda3std3__45__cpo6cbeginE:
	.zero		1
	.type		_ZN40_INTERNAL_de8cf6aa_4_k_cu_385afd80_299094cuda3std3__48in_placeE,@object
	.size		_ZN40_INTERNAL_de8cf6aa_4_k_cu_385afd80_299094cuda3std3__48in_placeE,(_ZN40_INTERNAL_de8cf6aa_4_k_cu_385afd80_299094cuda3std6ranges3__45__cpo9iter_moveE - _ZN40_INTERNAL_de8cf6aa_4_k_cu_385afd80_299094cuda3std3__48in_placeE)
_ZN40_INTERNAL_de8cf6aa_4_k_cu_385afd80_299094cuda3std3__48in_placeE:
	.zero		1
	.type		_ZN40_INTERNAL_de8cf6aa_4_k_cu_385afd80_299094cuda3std6ranges3__45__cpo9iter_moveE,@object
	.size		_ZN40_INTERNAL_de8cf6aa_4_k_cu_385afd80_299094cuda3std6ranges3__45__cpo9iter_moveE,(_ZN40_INTERNAL_de8cf6aa_4_k_cu_385afd80_299094cuda3std3__45__cpo5beginE - _ZN40_INTERNAL_de8cf6aa_4_k_cu_385afd80_299094cuda3std6ranges3__45__cpo9iter_moveE)
_ZN40_INTERNAL_de8cf6aa_4_k_cu_385afd80_299094cuda3std6ranges3__45__cpo9iter_moveE:
	.zero		1
	.type		_ZN40_INTERNAL_de8cf6aa_4_k_cu_385afd80_299094cuda3std3__45__cpo5beginE,@object
	.size		_ZN40_INTERNAL_de8cf6aa_4_k_cu_385afd80_299094cuda3std3__45__cpo5beginE,(_ZN40_INTERNAL_de8cf6aa_4_k_cu_385afd80_299094cuda3std3__442_GLOBAL__N__de8cf6aa_4_k_cu_385afd80_299096ignoreE - _ZN40_INTERNAL_de8cf6aa_4_k_cu_385afd80_299094cuda3std3__45__cpo5beginE)
_ZN40_INTERNAL_de8cf6aa_4_k_cu_385afd80_299094cuda3std3__45__cpo5beginE:
	.zero		1
	.type		_ZN40_INTERNAL_de8cf6aa_4_k_cu_385afd80_299094cuda3std3__442_GLOBAL__N__de8cf6aa_4_k_cu_385afd80_299096ignoreE,@object
	.size		_ZN40_INTERNAL_de8cf6aa_4_k_cu_385afd80_299094cuda3std3__442_GLOBAL__N__de8cf6aa_4_k_cu_385afd80_299096ignoreE,(_ZN40_INTERNAL_de8cf6aa_4_k_cu_385afd80_299094cute7productE - _ZN40_INTERNAL_de8cf6aa_4_k_cu_385afd80_299094cuda3std3__442_GLOBAL__N__de8cf6aa_4_k_cu_385afd80_299096ignoreE)
_ZN40_INTERNAL_de8cf6aa_4_k_cu_385afd80_299094cuda3std3__442_GLOBAL__N__de8cf6aa_4_k_cu_385afd80_299096ignoreE:
	.zero		1
	.type		_ZN40_INTERNAL_de8cf6aa_4_k_cu_385afd80_299094cute7productE,@object
	.size		_ZN40_INTERNAL_de8cf6aa_4_k_cu_385afd80_299094cute7productE,(_ZN40_INTERNAL_de8cf6aa_4_k_cu_385afd80_299094cuda3std3__45__cpo3endE - _ZN40_INTERNAL_de8cf6aa_4_k_cu_385afd80_299094cute7productE)
_ZN40_INTERNAL_de8cf6aa_4_k_cu_385afd80_299094cute7productE:
	.zero		1
	.type		_ZN40_INTERNAL_de8cf6aa_4_k_cu_385afd80_299094cuda3std3__45__cpo3endE,@object
	.size		_ZN40_INTERNAL_de8cf6aa_4_k_cu_385afd80_299094cuda3std3__45__cpo3endE,(_ZN40_INTERNAL_de8cf6aa_4_k_cu_385afd80_299094cuda3std3__419piecewise_constructE - _ZN40_INTERNAL_de8cf6aa_4_k_cu_385afd80_299094cuda3std3__45__cpo3endE)
_ZN40_INTERNAL_de8cf6aa_4_k_cu_385afd80_299094cuda3std3__45__cpo3endE:
	.zero		1
	.type		_ZN40_INTERNAL_de8cf6aa_4_k_cu_385afd80_299094cuda3std3__419piecewise_constructE,@object
	.size		_ZN40_INTERNAL_de8cf6aa_4_k_cu_385afd80_299094cuda3std3__419piecewise_constructE,(_ZN40_INTERNAL_de8cf6aa_4_k_cu_385afd80_299094cuda3std3__45__cpo4cendE - _ZN40_INTERNAL_de8cf6aa_4_k_cu_385afd80_299094cuda3std3__419piecewise_constructE)
_ZN40_INTERNAL_de8cf6aa_4_k_cu_385afd80_299094cuda3std3__419piecewise_constructE:
	.zero		1
	.type		_ZN40_INTERNAL_de8cf6aa_4_k_cu_385afd80_299094cuda3std3__45__cpo4cendE,@object
	.size		_ZN40_INTERNAL_de8cf6aa_4_k_cu_385afd80_299094cuda3std3__45__cpo4cendE,(_ZN40_INTERNAL_de8cf6aa_4_k_cu_385afd80_299094cuda3std6ranges3__45__cpo4swapE - _ZN40_INTERNAL_de8cf6aa_4_k_cu_385afd80_299094cuda3std3__45__cpo4cendE)
_ZN40_INTERNAL_de8cf6aa_4_k_cu_385afd80_299094cuda3std3__45__cpo4cendE:
	.zero		1
	.type		_ZN40_INTERNAL_de8cf6aa_4_k_cu_385afd80_299094cuda3std6ranges3__45__cpo4swapE,@object
	.size		_ZN40_INTERNAL_de8cf6aa_4_k_cu_385afd80_299094cuda3std6ranges3__45__cpo4swapE,(.L_10 - _ZN40_INTERNAL_de8cf6aa_4_k_cu_385afd80_299094cuda3std6ranges3__45__cpo4swapE)
_ZN40_INTERNAL_de8cf6aa_4_k_cu_385afd80_299094cuda3std6ranges3__45__cpo4swapE:
	.zero		1
.L_10:


//--------------------- .nv.constant0._ZN7cutlass13device_kernelINS_4gemm6kernel13GemmUniversalIN4cute5tupleIJiiiiEEENS1_10collective13CollectiveMmaINS1_35MainloopSm100TmaUmmaWarpSpecializedILi2ELi2ELi4ENS5_IJNS4_1CILi1EEESB_SB_EEEEENS5_IJNSA_ILi64EEENSA_ILi128EEESF_EEEaNS5_IJlSB_lEEEaSH_NS4_8TiledMMAINS4_8MMA_AtomIJNS4_15SM100_MMA_S8_SSIaaiLi64ELi128ELNS4_4UMMA5MajorE0ELSM_0ELNSL_8SaturateE0EEEEEENS4_6LayoutISC_NS5_IJNSA_ILi0EEESR_SR_EEEEENS5_IJNS4_10UnderscoreESU_SU_EEEEENS4_13SM90_TMA_LOADENS4_14ComposedLayoutINS4_7SwizzleILi3ELi4ELi3EEENS4_18smem_ptr_flag_bitsILi8EEENSQ_INS5_IJNSA_ILi8EEESF_EEENS5_IJSF_SB_EEEEEEEvNS4_8identityESX_S17_vS18_EENS_8epilogue10collective18CollectiveEpilogueINS1A_23Sm100TmaWarpSpecializedILi2ELi2ELi32ELb0ELb0EEEJSG_NS5_IJNSQ_ISE_SB_EES1F_EEEaSH_aSH_NS1A_6fusion15FusionCallbacksIS1E_NS1H_17LinearCombinationIaiaiLNS_15FloatRoundStyleE2EEESG_S1G_JEEENS4_5SM1004TMEM4LOAD26SM100_TMEM_LOAD_16dp32b32xESX_NSY_INSZ_ILi2ELi4ELi3EEES12_NSQ_INS5_IJS13_SE_EEENS5_IJSE_SB_EEEEEEENS4_39AutoVectorizingCopyWithAssumedAlignmentILi128EEENS4_14SM90_TMA_STOREES1V_S1X_S1X_EEEvvEEEEvNT_6ParamsE --------------------------
	.section	.nv.constant0._ZN7cutlass13device_kernelINS_4gemm6kernel13GemmUniversalIN4cute5tupleIJiiiiEEENS1_10collective13CollectiveMmaINS1_35MainloopSm100TmaUmmaWarpSpecializedILi2ELi2ELi4ENS5_IJNS4_1CILi1EEESB_SB_EEEEENS5_IJNSA_ILi64EEENSA_ILi128EEESF_EEEaNS5_IJlSB_lEEEaSH_NS4_8TiledMMAINS4_8MMA_AtomIJNS4_15SM100_MMA_S8_SSIaaiLi64ELi128ELNS4_4UMMA5MajorE0ELSM_0ELNSL_8SaturateE0EEEEEENS4_6LayoutISC_NS5_IJNSA_ILi0EEESR_SR_EEEEENS5_IJNS4_10UnderscoreESU_SU_EEEEENS4_13SM90_TMA_LOADENS4_14ComposedLayoutINS4_7SwizzleILi3ELi4ELi3EEENS4_18smem_ptr_flag_bitsILi8EEENSQ_INS5_IJNSA_ILi8EEESF_EEENS5_IJSF_SB_EEEEEEEvNS4_8identityESX_S17_vS18_EENS_8epilogue10collective18CollectiveEpilogueINS1A_23Sm100TmaWarpSpecializedILi2ELi2ELi32ELb0ELb0EEEJSG_NS5_IJNSQ_ISE_SB_EES1F_EEEaSH_aSH_NS1A_6fusion15FusionCallbacksIS1E_NS1H_17LinearCombinationIaiaiLNS_15FloatRoundStyleE2EEESG_S1G_JEEENS4_5SM1004TMEM4LOAD26SM100_TMEM_LOAD_16dp32b32xESX_NSY_INSZ_ILi2ELi4ELi3EEES12_NSQ_INS5_IJS13_SE_EEENS5_IJSE_SB_EEEEEEENS4_39AutoVectorizingCopyWithAssumedAlignmentILi128EEENS4_14SM90_TMA_STOREES1V_S1X_S1X_EEEvvEEEEvNT_6ParamsE,"a",@progbits
	.sectionflags	@""
	.align	4
.nv.constant0._ZN7cutlass13device_kernelINS_4gemm6kernel13GemmUniversalIN4cute5tupleIJiiiiEEENS1_10collective13CollectiveMmaINS1_35MainloopSm100TmaUmmaWarpSpecializedILi2ELi2ELi4ENS5_IJNS4_1CILi1EEESB_SB_EEEEENS5_IJNSA_ILi64EEENSA_ILi128EEESF_EEEaNS5_IJlSB_lEEEaSH_NS4_8TiledMMAINS4_8MMA_AtomIJNS4_15SM100_MMA_S8_SSIaaiLi64ELi128ELNS4_4UMMA5MajorE0ELSM_0ELNSL_8SaturateE0EEEEEENS4_6LayoutISC_NS5_IJNSA_ILi0EEESR_SR_EEEEENS5_IJNS4_10UnderscoreESU_SU_EEEEENS4_13SM90_TMA_LOADENS4_14ComposedLayoutINS4_7SwizzleILi3ELi4ELi3EEENS4_18smem_ptr_flag_bitsILi8EEENSQ_INS5_IJNSA_ILi8EEESF_EEENS5_IJSF_SB_EEEEEEEvNS4_8identityESX_S17_vS18_EENS_8epilogue10collective18CollectiveEpilogueINS1A_23Sm100TmaWarpSpecializedILi2ELi2ELi32ELb0ELb0EEEJSG_NS5_IJNSQ_ISE_SB_EES1F_EEEaSH_aSH_NS1A_6fusion15FusionCallbacksIS1E_NS1H_17LinearCombinationIaiaiLNS_15FloatRoundStyleE2EEESG_S1G_JEEENS4_5SM1004TMEM4LOAD26SM100_TMEM_LOAD_16dp32b32xESX_NSY_INSZ_ILi2ELi4ELi3EEES12_NSQ_INS5_IJS13_SE_EEENS5_IJSE_SB_EEEEEEENS4_39AutoVectorizingCopyWithAssumedAlignmentILi128EEENS4_14SM90_TMA_STOREES1V_S1X_S1X_EEEvvEEEEvNT_6ParamsE:
	.zero		2944


//--------------------- SYMBOLS --------------------------

	.type		.nv.reservedSmem.offset0,@object
	.size		.nv.reservedSmem.offset0,0x4
	.type		.nv.reservedSmem.cap,@object
	.size		.nv.reservedSmem.cap,0x4
	.type		__assertfail,@function
